//
// Generated by NVIDIA NVVM Compiler
//
// Compiler Build ID: CL-36424714
// Cuda compilation tools, release 13.0, V13.0.88
// Based on NVVM 20.0.0
//

.version 9.0
.target sm_100
.address_size 64

	// .globl	_Z21convolution_1d_kernelPKfS0_Pfiii
.extern .shared .align 16 .b8 shared_mem[];
.extern .shared .align 16 .b8 shared_kernel[];

.visible .entry _Z21convolution_1d_kernelPKfS0_Pfiii(
	.param .u64 .ptr .align 1 _Z21convolution_1d_kernelPKfS0_Pfiii_param_0,
	.param .u64 .ptr .align 1 _Z21convolution_1d_kernelPKfS0_Pfiii_param_1,
	.param .u64 .ptr .align 1 _Z21convolution_1d_kernelPKfS0_Pfiii_param_2,
	.param .u32 _Z21convolution_1d_kernelPKfS0_Pfiii_param_3,
	.param .u32 _Z21convolution_1d_kernelPKfS0_Pfiii_param_4,
	.param .u32 _Z21convolution_1d_kernelPKfS0_Pfiii_param_5
)
{
	.reg .pred 	%p<27>;
	.reg .b32 	%r<55>;
	.reg .b32 	%f<97>;
	.reg .b64 	%rd<19>;

	ld.param.u64 	%rd7, [_Z21convolution_1d_kernelPKfS0_Pfiii_param_0];
	ld.param.u64 	%rd5, [_Z21convolution_1d_kernelPKfS0_Pfiii_param_1];
	ld.param.u64 	%rd6, [_Z21convolution_1d_kernelPKfS0_Pfiii_param_2];
	ld.param.u32 	%r20, [_Z21convolution_1d_kernelPKfS0_Pfiii_param_3];
	ld.param.u32 	%r21, [_Z21convolution_1d_kernelPKfS0_Pfiii_param_4];
	ld.param.u32 	%r22, [_Z21convolution_1d_kernelPKfS0_Pfiii_param_5];
	cvta.to.global.u64 	%rd1, %rd7;
	mov.u32 	%r1, %tid.x;
	mov.u32 	%r23, %ctaid.x;
	mov.u32 	%r24, %ntid.x;
	mad.lo.s32 	%r2, %r23, %r24, %r1;
	setp.ge.s32 	%p1, %r1, %r21;
	@%p1 bra 	$L__BB0_2;
	cvta.to.global.u64 	%rd8, %rd5;
	mul.wide.u32 	%rd9, %r1, 4;
	add.s64 	%rd10, %rd8, %rd9;
	ld.global.f32 	%f38, [%rd10];
	shl.b32 	%r25, %r1, 2;
	mov.u32 	%r26, shared_mem;
	add.s32 	%r27, %r26, %r25;
	st.shared.f32 	[%r27], %f38;
$L__BB0_2:
	bar.sync 	0;
	setp.ge.s32 	%p2, %r2, %r22;
	@%p2 bra 	$L__BB0_45;
	setp.lt.s32 	%p3, %r21, 1;
	mov.f32 	%f76, 0f00000000;
	@%p3 bra 	$L__BB0_44;
	and.b32  	%r3, %r21, 7;
	setp.lt.u32 	%p4, %r21, 8;
	mov.f32 	%f76, 0f00000000;
	mov.b32 	%r53, 0;
	@%p4 bra 	$L__BB0_23;
	and.b32  	%r53, %r21, 2147483640;
	mov.f32 	%f76, 0f00000000;
	mov.b32 	%r51, 0;
	mov.u32 	%r31, shared_mem;
$L__BB0_6:
	.pragma "nounroll";
	add.s32 	%r6, %r51, %r2;
	setp.ge.s32 	%p5, %r6, %r20;
	mul.wide.s32 	%rd11, %r6, 4;
	add.s64 	%rd2, %rd1, %rd11;
	shl.b32 	%r30, %r51, 2;
	add.s32 	%r7, %r31, %r30;
	@%p5 bra 	$L__BB0_8;
	ld.global.f32 	%f43, [%rd2];
	ld.shared.f32 	%f44, [%r7];
	fma.rn.f32 	%f76, %f43, %f44, %f76;
$L__BB0_8:
	add.s32 	%r32, %r6, 1;
	setp.ge.s32 	%p6, %r32, %r20;
	@%p6 bra 	$L__BB0_10;
	ld.global.f32 	%f45, [%rd2+4];
	ld.shared.f32 	%f46, [%r7+4];
	fma.rn.f32 	%f76, %f45, %f46, %f76;
$L__BB0_10:
	add.s32 	%r33, %r6, 2;
	setp.ge.s32 	%p7, %r33, %r20;
	@%p7 bra 	$L__BB0_12;
	ld.global.f32 	%f47, [%rd2+8];
	ld.shared.f32 	%f48, [%r7+8];
	fma.rn.f32 	%f76, %f47, %f48, %f76;
$L__BB0_12:
	add.s32 	%r34, %r6, 3;
	setp.ge.s32 	%p8, %r34, %r20;
	@%p8 bra 	$L__BB0_14;
	ld.global.f32 	%f49, [%rd2+12];
	ld.shared.f32 	%f50, [%r7+12];
	fma.rn.f32 	%f76, %f49, %f50, %f76;
$L__BB0_14:
	add.s32 	%r35, %r6, 4;
	setp.ge.s32 	%p9, %r35, %r20;
	@%p9 bra 	$L__BB0_16;
	ld.global.f32 	%f51, [%rd2+16];
	ld.shared.f32 	%f52, [%r7+16];
	fma.rn.f32 	%f76, %f51, %f52, %f76;
$L__BB0_16:
	add.s32 	%r36, %r6, 5;
	setp.ge.s32 	%p10, %r36, %r20;
	@%p10 bra 	$L__BB0_18;
	ld.global.f32 	%f53, [%rd2+20];
	ld.shared.f32 	%f54, [%r7+20];
	fma.rn.f32 	%f76, %f53, %f54, %f76;
$L__BB0_18:
	add.s32 	%r37, %r6, 6;
	setp.ge.s32 	%p11, %r37, %r20;
	@%p11 bra 	$L__BB0_20;
	ld.global.f32 	%f55, [%rd2+24];
	ld.shared.f32 	%f56, [%r7+24];
	fma.rn.f32 	%f76, %f55, %f56, %f76;
$L__BB0_20:
	add.s32 	%r38, %r6, 7;
	setp.ge.s32 	%p12, %r38, %r20;
	@%p12 bra 	$L__BB0_22;
	ld.global.f32 	%f57, [%rd2+28];
	ld.shared.f32 	%f58, [%r7+28];
	fma.rn.f32 	%f76, %f57, %f58, %f76;
$L__BB0_22:
	add.s32 	%r51, %r51, 8;
	setp.ne.s32 	%p13, %r51, %r53;
	@%p13 bra 	$L__BB0_6;
$L__BB0_23:
	setp.eq.s32 	%p14, %r3, 0;
	@%p14 bra 	$L__BB0_44;
	and.b32  	%r10, %r21, 3;
	setp.lt.u32 	%p15, %r3, 4;
	@%p15 bra 	$L__BB0_34;
	add.s32 	%r11, %r53, %r2;
	setp.ge.s32 	%p16, %r11, %r20;
	mul.wide.s32 	%rd12, %r11, 4;
	add.s64 	%rd3, %rd1, %rd12;
	shl.b32 	%r39, %r53, 2;
	mov.u32 	%r40, shared_mem;
	add.s32 	%r12, %r40, %r39;
	@%p16 bra 	$L__BB0_27;
	ld.global.f32 	%f60, [%rd3];
	ld.shared.f32 	%f61, [%r12];
	fma.rn.f32 	%f76, %f60, %f61, %f76;
$L__BB0_27:
	add.s32 	%r41, %r11, 1;
	setp.ge.s32 	%p17, %r41, %r20;
	@%p17 bra 	$L__BB0_29;
	ld.global.f32 	%f62, [%rd3+4];
	ld.shared.f32 	%f63, [%r12+4];
	fma.rn.f32 	%f76, %f62, %f63, %f76;
$L__BB0_29:
	add.s32 	%r42, %r11, 2;
	setp.ge.s32 	%p18, %r42, %r20;
	@%p18 bra 	$L__BB0_31;
	ld.global.f32 	%f64, [%rd3+8];
	ld.shared.f32 	%f65, [%r12+8];
	fma.rn.f32 	%f76, %f64, %f65, %f76;
$L__BB0_31:
	add.s32 	%r43, %r11, 3;
	setp.ge.s32 	%p19, %r43, %r20;
	@%p19 bra 	$L__BB0_33;
	ld.global.f32 	%f66, [%rd3+12];
	ld.shared.f32 	%f67, [%r12+12];
	fma.rn.f32 	%f76, %f66, %f67, %f76;
$L__BB0_33:
	add.s32 	%r53, %r53, 4;
$L__BB0_34:
	setp.eq.s32 	%p20, %r10, 0;
	@%p20 bra 	$L__BB0_44;
	setp.eq.s32 	%p21, %r10, 1;
	@%p21 bra 	$L__BB0_41;
	add.s32 	%r15, %r53, %r2;
	setp.ge.s32 	%p22, %r15, %r20;
	mul.wide.s32 	%rd13, %r15, 4;
	add.s64 	%rd4, %rd1, %rd13;
	shl.b32 	%r44, %r53, 2;
	mov.u32 	%r45, shared_mem;
	add.s32 	%r16, %r45, %r44;
	@%p22 bra 	$L__BB0_38;
	ld.global.f32 	%f69, [%rd4];
	ld.shared.f32 	%f70, [%r16];
	fma.rn.f32 	%f76, %f69, %f70, %f76;
$L__BB0_38:
	add.s32 	%r46, %r15, 1;
	setp.ge.s32 	%p23, %r46, %r20;
	@%p23 bra 	$L__BB0_40;
	ld.global.f32 	%f71, [%rd4+4];
	ld.shared.f32 	%f72, [%r16+4];
	fma.rn.f32 	%f76, %f71, %f72, %f76;
$L__BB0_40:
	add.s32 	%r53, %r53, 2;
$L__BB0_41:
	and.b32  	%r47, %r21, 1;
	setp.eq.b32 	%p24, %r47, 1;
	not.pred 	%p25, %p24;
	@%p25 bra 	$L__BB0_44;
	add.s32 	%r19, %r53, %r2;
	setp.ge.s32 	%p26, %r19, %r20;
	@%p26 bra 	$L__BB0_44;
	mul.wide.s32 	%rd14, %r19, 4;
	add.s64 	%rd15, %rd1, %rd14;
	ld.global.f32 	%f73, [%rd15];
	shl.b32 	%r48, %r53, 2;
	mov.u32 	%r49, shared_mem;
	add.s32 	%r50, %r49, %r48;
	ld.shared.f32 	%f74, [%r50];
	fma.rn.f32 	%f76, %f73, %f74, %f76;
$L__BB0_44:
	cvta.to.global.u64 	%rd16, %rd6;
	mul.wide.s32 	%rd17, %r2, 4;
	add.s64 	%rd18, %rd16, %rd17;
	st.global.f32 	[%rd18], %f76;
$L__BB0_45:
	ret;

}
	// .globl	_Z27convolution_1d_tiled_kernelPKfS0_Pfiii
.visible .entry _Z27convolution_1d_tiled_kernelPKfS0_Pfiii(
	.param .u64 .ptr .align 1 _Z27convolution_1d_tiled_kernelPKfS0_Pfiii_param_0,
	.param .u64 .ptr .align 1 _Z27convolution_1d_tiled_kernelPKfS0_Pfiii_param_1,
	.param .u64 .ptr .align 1 _Z27convolution_1d_tiled_kernelPKfS0_Pfiii_param_2,
	.param .u32 _Z27convolution_1d_tiled_kernelPKfS0_Pfiii_param_3,
	.param .u32 _Z27convolution_1d_tiled_kernelPKfS0_Pfiii_param_4,
	.param .u32 _Z27convolution_1d_tiled_kernelPKfS0_Pfiii_param_5
)
{
	.reg .pred 	%p<30>;
	.reg .b32 	%r<78>;
	.reg .b32 	%f<101>;
	.reg .b64 	%rd<13>;

	ld.param.u64 	%rd2, [_Z27convolution_1d_tiled_kernelPKfS0_Pfiii_param_0];
	ld.param.u64 	%rd3, [_Z27convolution_1d_tiled_kernelPKfS0_Pfiii_param_1];
	ld.param.u64 	%rd4, [_Z27convolution_1d_tiled_kernelPKfS0_Pfiii_param_2];
	ld.param.u32 	%r30, [_Z27convolution_1d_tiled_kernelPKfS0_Pfiii_param_3];
	ld.param.u32 	%r31, [_Z27convolution_1d_tiled_kernelPKfS0_Pfiii_param_4];
	ld.param.u32 	%r32, [_Z27convolution_1d_tiled_kernelPKfS0_Pfiii_param_5];
	mov.u32 	%r1, %tid.x;
	mov.u32 	%r33, %ctaid.x;
	mov.u32 	%r2, %ntid.x;
	mul.lo.s32 	%r3, %r33, %r2;
	setp.ge.s32 	%p1, %r1, %r31;
	@%p1 bra 	$L__BB1_2;
	cvta.to.global.u64 	%rd5, %rd3;
	mul.wide.u32 	%rd6, %r1, 4;
	add.s64 	%rd7, %rd5, %rd6;
	ld.global.f32 	%f40, [%rd7];
	shl.b32 	%r34, %r1, 2;
	mov.u32 	%r35, shared_mem;
	add.s32 	%r36, %r35, %r34;
	st.shared.f32 	[%r36], %f40;
$L__BB1_2:
	shl.b32 	%r37, %r31, 2;
	mov.u32 	%r38, shared_mem;
	add.s32 	%r4, %r38, %r37;
	add.s32 	%r39, %r2, %r3;
	add.s32 	%r40, %r39, %r31;
	add.s32 	%r41, %r40, -1;
	min.u32 	%r42, %r41, %r30;
	sub.s32 	%r5, %r42, %r3;
	setp.ge.s32 	%p2, %r1, %r5;
	@%p2 bra 	$L__BB1_7;
	cvta.to.global.u64 	%rd1, %rd2;
	mov.u32 	%r73, %r1;
$L__BB1_4:
	add.s32 	%r7, %r73, %r3;
	setp.ge.s32 	%p3, %r7, %r30;
	mov.f32 	%f78, 0f00000000;
	@%p3 bra 	$L__BB1_6;
	mul.wide.s32 	%rd8, %r7, 4;
	add.s64 	%rd9, %rd1, %rd8;
	ld.global.f32 	%f78, [%rd9];
$L__BB1_6:
	shl.b32 	%r43, %r73, 2;
	add.s32 	%r44, %r4, %r43;
	st.shared.f32 	[%r44], %f78;
	add.s32 	%r73, %r73, %r2;
	setp.lt.s32 	%p4, %r73, %r5;
	@%p4 bra 	$L__BB1_4;
$L__BB1_7:
	bar.sync 	0;
	add.s32 	%r9, %r3, %r1;
	setp.ge.s32 	%p5, %r9, %r32;
	@%p5 bra 	$L__BB1_50;
	setp.lt.s32 	%p6, %r31, 1;
	mov.f32 	%f80, 0f00000000;
	@%p6 bra 	$L__BB1_49;
	and.b32  	%r10, %r31, 7;
	setp.lt.u32 	%p7, %r31, 8;
	mov.f32 	%f80, 0f00000000;
	mov.b32 	%r76, 0;
	@%p7 bra 	$L__BB1_28;
	and.b32  	%r76, %r31, 2147483640;
	mov.f32 	%f80, 0f00000000;
	mov.b32 	%r74, 0;
$L__BB1_11:
	.pragma "nounroll";
	add.s32 	%r13, %r74, %r1;
	setp.ge.s32 	%p8, %r13, %r5;
	shl.b32 	%r47, %r13, 2;
	add.s32 	%r14, %r4, %r47;
	shl.b32 	%r48, %r74, 2;
	add.s32 	%r15, %r38, %r48;
	@%p8 bra 	$L__BB1_13;
	ld.shared.f32 	%f46, [%r14];
	ld.shared.f32 	%f47, [%r15];
	fma.rn.f32 	%f80, %f46, %f47, %f80;
$L__BB1_13:
	add.s32 	%r50, %r13, 1;
	setp.ge.s32 	%p9, %r50, %r5;
	@%p9 bra 	$L__BB1_15;
	ld.shared.f32 	%f48, [%r14+4];
	ld.shared.f32 	%f49, [%r15+4];
	fma.rn.f32 	%f80, %f48, %f49, %f80;
$L__BB1_15:
	add.s32 	%r51, %r13, 2;
	setp.ge.s32 	%p10, %r51, %r5;
	@%p10 bra 	$L__BB1_17;
	ld.shared.f32 	%f50, [%r14+8];
	ld.shared.f32 	%f51, [%r15+8];
	fma.rn.f32 	%f80, %f50, %f51, %f80;
$L__BB1_17:
	add.s32 	%r52, %r13, 3;
	setp.ge.s32 	%p11, %r52, %r5;
	@%p11 bra 	$L__BB1_19;
	ld.shared.f32 	%f52, [%r14+12];
	ld.shared.f32 	%f53, [%r15+12];
	fma.rn.f32 	%f80, %f52, %f53, %f80;
$L__BB1_19:
	add.s32 	%r53, %r13, 4;
	setp.ge.s32 	%p12, %r53, %r5;
	@%p12 bra 	$L__BB1_21;
	ld.shared.f32 	%f54, [%r14+16];
	ld.shared.f32 	%f55, [%r15+16];
	fma.rn.f32 	%f80, %f54, %f55, %f80;
$L__BB1_21:
	add.s32 	%r54, %r13, 5;
	setp.ge.s32 	%p13, %r54, %r5;
	@%p13 bra 	$L__BB1_23;
	ld.shared.f32 	%f56, [%r14+20];
	ld.shared.f32 	%f57, [%r15+20];
	fma.rn.f32 	%f80, %f56, %f57, %f80;
$L__BB1_23:
	add.s32 	%r55, %r13, 6;
	setp.ge.s32 	%p14, %r55, %r5;
	@%p14 bra 	$L__BB1_25;
	ld.shared.f32 	%f58, [%r14+24];
	ld.shared.f32 	%f59, [%r15+24];
	fma.rn.f32 	%f80, %f58, %f59, %f80;
$L__BB1_25:
	add.s32 	%r56, %r13, 7;
	setp.ge.s32 	%p15, %r56, %r5;
	@%p15 bra 	$L__BB1_27;
	ld.shared.f32 	%f60, [%r14+28];
	ld.shared.f32 	%f61, [%r15+28];
	fma.rn.f32 	%f80, %f60, %f61, %f80;
$L__BB1_27:
	add.s32 	%r74, %r74, 8;
	setp.ne.s32 	%p16, %r74, %r76;
	@%p16 bra 	$L__BB1_11;
$L__BB1_28:
	setp.eq.s32 	%p17, %r10, 0;
	@%p17 bra 	$L__BB1_49;
	and.b32  	%r18, %r31, 3;
	setp.lt.u32 	%p18, %r10, 4;
	@%p18 bra 	$L__BB1_39;
	add.s32 	%r19, %r76, %r1;
	setp.ge.s32 	%p19, %r19, %r5;
	shl.b32 	%r57, %r19, 2;
	add.s32 	%r20, %r4, %r57;
	shl.b32 	%r58, %r76, 2;
	add.s32 	%r21, %r38, %r58;
	@%p19 bra 	$L__BB1_32;
	ld.shared.f32 	%f63, [%r20];
	ld.shared.f32 	%f64, [%r21];
	fma.rn.f32 	%f80, %f63, %f64, %f80;
$L__BB1_32:
	add.s32 	%r60, %r19, 1;
	setp.ge.s32 	%p20, %r60, %r5;
	@%p20 bra 	$L__BB1_34;
	ld.shared.f32 	%f65, [%r20+4];
	ld.shared.f32 	%f66, [%r21+4];
	fma.rn.f32 	%f80, %f65, %f66, %f80;
$L__BB1_34:
	add.s32 	%r61, %r19, 2;
	setp.ge.s32 	%p21, %r61, %r5;
	@%p21 bra 	$L__BB1_36;
	ld.shared.f32 	%f67, [%r20+8];
	ld.shared.f32 	%f68, [%r21+8];
	fma.rn.f32 	%f80, %f67, %f68, %f80;
$L__BB1_36:
	add.s32 	%r62, %r19, 3;
	setp.ge.s32 	%p22, %r62, %r5;
	@%p22 bra 	$L__BB1_38;
	ld.shared.f32 	%f69, [%r20+12];
	ld.shared.f32 	%f70, [%r21+12];
	fma.rn.f32 	%f80, %f69, %f70, %f80;
$L__BB1_38:
	add.s32 	%r76, %r76, 4;
$L__BB1_39:
	setp.eq.s32 	%p23, %r18, 0;
	@%p23 bra 	$L__BB1_49;
	setp.eq.s32 	%p24, %r18, 1;
	@%p24 bra 	$L__BB1_46;
	add.s32 	%r24, %r76, %r1;
	setp.ge.s32 	%p25, %r24, %r5;
	shl.b32 	%r63, %r24, 2;
	add.s32 	%r25, %r4, %r63;
	shl.b32 	%r64, %r76, 2;
	add.s32 	%r26, %r38, %r64;
	@%p25 bra 	$L__BB1_43;
	ld.shared.f32 	%f72, [%r25];
	ld.shared.f32 	%f73, [%r26];
	fma.rn.f32 	%f80, %f72, %f73, %f80;
$L__BB1_43:
	add.s32 	%r66, %r24, 1;
	setp.ge.s32 	%p26, %r66, %r5;
	@%p26 bra 	$L__BB1_45;
	ld.shared.f32 	%f74, [%r25+4];
	ld.shared.f32 	%f75, [%r26+4];
	fma.rn.f32 	%f80, %f74, %f75, %f80;
$L__BB1_45:
	add.s32 	%r76, %r76, 2;
$L__BB1_46:
	and.b32  	%r67, %r31, 1;
	setp.eq.b32 	%p27, %r67, 1;
	not.pred 	%p28, %p27;
	@%p28 bra 	$L__BB1_49;
	add.s32 	%r29, %r76, %r1;
	setp.ge.s32 	%p29, %r29, %r5;
	@%p29 bra 	$L__BB1_49;
	shl.b32 	%r68, %r29, 2;
	add.s32 	%r69, %r4, %r68;
	ld.shared.f32 	%f76, [%r69];
	shl.b32 	%r70, %r76, 2;
	add.s32 	%r72, %r38, %r70;
	ld.shared.f32 	%f77, [%r72];
	fma.rn.f32 	%f80, %f76, %f77, %f80;
$L__BB1_49:
	cvta.to.global.u64 	%rd10, %rd4;
	mul.wide.s32 	%rd11, %r9, 4;
	add.s64 	%rd12, %rd10, %rd11;
	st.global.f32 	[%rd12], %f80;
$L__BB1_50:
	ret;

}
	// .globl	_Z27cross_correlation_1d_kernelPKfS0_Pfiii
.visible .entry _Z27cross_correlation_1d_kernelPKfS0_Pfiii(
	.param .u64 .ptr .align 1 _Z27cross_correlation_1d_kernelPKfS0_Pfiii_param_0,
	.param .u64 .ptr .align 1 _Z27cross_correlation_1d_kernelPKfS0_Pfiii_param_1,
	.param .u64 .ptr .align 1 _Z27cross_correlation_1d_kernelPKfS0_Pfiii_param_2,
	.param .u32 _Z27cross_correlation_1d_kernelPKfS0_Pfiii_param_3,
	.param .u32 _Z27cross_correlation_1d_kernelPKfS0_Pfiii_param_4,
	.param .u32 _Z27cross_correlation_1d_kernelPKfS0_Pfiii_param_5
)
{
	.reg .pred 	%p<27>;
	.reg .b32 	%r<63>;
	.reg .b32 	%f<97>;
	.reg .b64 	%rd<19>;

	ld.param.u64 	%rd7, [_Z27cross_correlation_1d_kernelPKfS0_Pfiii_param_0];
	ld.param.u64 	%rd5, [_Z27cross_correlation_1d_kernelPKfS0_Pfiii_param_1];
	ld.param.u64 	%rd6, [_Z27cross_correlation_1d_kernelPKfS0_Pfiii_param_2];
	ld.param.u32 	%r20, [_Z27cross_correlation_1d_kernelPKfS0_Pfiii_param_3];
	ld.param.u32 	%r21, [_Z27cross_correlation_1d_kernelPKfS0_Pfiii_param_4];
	ld.param.u32 	%r22, [_Z27cross_correlation_1d_kernelPKfS0_Pfiii_param_5];
	cvta.to.global.u64 	%rd1, %rd7;
	mov.u32 	%r1, %tid.x;
	mov.u32 	%r23, %ctaid.x;
	mov.u32 	%r24, %ntid.x;
	mad.lo.s32 	%r2, %r23, %r24, %r1;
	setp.ge.s32 	%p1, %r1, %r21;
	@%p1 bra 	$L__BB2_2;
	cvta.to.global.u64 	%rd8, %rd5;
	mul.wide.u32 	%rd9, %r1, 4;
	add.s64 	%rd10, %rd8, %rd9;
	ld.global.f32 	%f38, [%rd10];
	shl.b32 	%r25, %r1, 2;
	mov.u32 	%r26, shared_kernel;
	add.s32 	%r27, %r26, %r25;
	st.shared.f32 	[%r27], %f38;
$L__BB2_2:
	bar.sync 	0;
	setp.ge.s32 	%p2, %r2, %r22;
	@%p2 bra 	$L__BB2_45;
	setp.lt.s32 	%p3, %r21, 1;
	mov.f32 	%f76, 0f00000000;
	@%p3 bra 	$L__BB2_44;
	and.b32  	%r3, %r21, 7;
	setp.lt.u32 	%p4, %r21, 8;
	mov.f32 	%f76, 0f00000000;
	mov.b32 	%r61, 0;
	@%p4 bra 	$L__BB2_23;
	and.b32  	%r61, %r21, 2147483640;
	mov.f32 	%f76, 0f00000000;
	mov.b32 	%r59, 0;
	mov.u32 	%r33, shared_kernel;
$L__BB2_6:
	.pragma "nounroll";
	add.s32 	%r6, %r59, %r2;
	setp.ge.s32 	%p5, %r6, %r20;
	mul.wide.s32 	%rd11, %r6, 4;
	add.s64 	%rd2, %rd1, %rd11;
	not.b32 	%r30, %r59;
	add.s32 	%r31, %r21, %r30;
	shl.b32 	%r32, %r31, 2;
	add.s32 	%r7, %r33, %r32;
	@%p5 bra 	$L__BB2_8;
	ld.global.f32 	%f43, [%rd2];
	ld.shared.f32 	%f44, [%r7];
	fma.rn.f32 	%f76, %f43, %f44, %f76;
$L__BB2_8:
	add.s32 	%r34, %r6, 1;
	setp.ge.s32 	%p6, %r34, %r20;
	@%p6 bra 	$L__BB2_10;
	ld.global.f32 	%f45, [%rd2+4];
	ld.shared.f32 	%f46, [%r7+-4];
	fma.rn.f32 	%f76, %f45, %f46, %f76;
$L__BB2_10:
	add.s32 	%r35, %r6, 2;
	setp.ge.s32 	%p7, %r35, %r20;
	@%p7 bra 	$L__BB2_12;
	ld.global.f32 	%f47, [%rd2+8];
	ld.shared.f32 	%f48, [%r7+-8];
	fma.rn.f32 	%f76, %f47, %f48, %f76;
$L__BB2_12:
	add.s32 	%r36, %r6, 3;
	setp.ge.s32 	%p8, %r36, %r20;
	@%p8 bra 	$L__BB2_14;
	ld.global.f32 	%f49, [%rd2+12];
	ld.shared.f32 	%f50, [%r7+-12];
	fma.rn.f32 	%f76, %f49, %f50, %f76;
$L__BB2_14:
	add.s32 	%r37, %r6, 4;
	setp.ge.s32 	%p9, %r37, %r20;
	@%p9 bra 	$L__BB2_16;
	ld.global.f32 	%f51, [%rd2+16];
	ld.shared.f32 	%f52, [%r7+-16];
	fma.rn.f32 	%f76, %f51, %f52, %f76;
$L__BB2_16:
	add.s32 	%r38, %r6, 5;
	setp.ge.s32 	%p10, %r38, %r20;
	@%p10 bra 	$L__BB2_18;
	ld.global.f32 	%f53, [%rd2+20];
	ld.shared.f32 	%f54, [%r7+-20];
	fma.rn.f32 	%f76, %f53, %f54, %f76;
$L__BB2_18:
	add.s32 	%r39, %r6, 6;
	setp.ge.s32 	%p11, %r39, %r20;
	@%p11 bra 	$L__BB2_20;
	ld.global.f32 	%f55, [%rd2+24];
	ld.shared.f32 	%f56, [%r7+-24];
	fma.rn.f32 	%f76, %f55, %f56, %f76;
$L__BB2_20:
	add.s32 	%r40, %r6, 7;
	setp.ge.s32 	%p12, %r40, %r20;
	@%p12 bra 	$L__BB2_22;
	ld.global.f32 	%f57, [%rd2+28];
	ld.shared.f32 	%f58, [%r7+-28];
	fma.rn.f32 	%f76, %f57, %f58, %f76;
$L__BB2_22:
	add.s32 	%r59, %r59, 8;
	setp.ne.s32 	%p13, %r59, %r61;
	@%p13 bra 	$L__BB2_6;
$L__BB2_23:
	setp.eq.s32 	%p14, %r3, 0;
	@%p14 bra 	$L__BB2_44;
	and.b32  	%r10, %r21, 3;
	setp.lt.u32 	%p15, %r3, 4;
	@%p15 bra 	$L__BB2_34;
	add.s32 	%r11, %r61, %r2;
	setp.ge.s32 	%p16, %r11, %r20;
	mul.wide.s32 	%rd12, %r11, 4;
	add.s64 	%rd3, %rd1, %rd12;
	not.b32 	%r41, %r61;
	add.s32 	%r42, %r21, %r41;
	shl.b32 	%r43, %r42, 2;
	mov.u32 	%r44, shared_kernel;
	add.s32 	%r12, %r44, %r43;
	@%p16 bra 	$L__BB2_27;
	ld.global.f32 	%f60, [%rd3];
	ld.shared.f32 	%f61, [%r12];
	fma.rn.f32 	%f76, %f60, %f61, %f76;
$L__BB2_27:
	add.s32 	%r45, %r11, 1;
	setp.ge.s32 	%p17, %r45, %r20;
	@%p17 bra 	$L__BB2_29;
	ld.global.f32 	%f62, [%rd3+4];
	ld.shared.f32 	%f63, [%r12+-4];
	fma.rn.f32 	%f76, %f62, %f63, %f76;
$L__BB2_29:
	add.s32 	%r46, %r11, 2;
	setp.ge.s32 	%p18, %r46, %r20;
	@%p18 bra 	$L__BB2_31;
	ld.global.f32 	%f64, [%rd3+8];
	ld.shared.f32 	%f65, [%r12+-8];
	fma.rn.f32 	%f76, %f64, %f65, %f76;
$L__BB2_31:
	add.s32 	%r47, %r11, 3;
	setp.ge.s32 	%p19, %r47, %r20;
	@%p19 bra 	$L__BB2_33;
	ld.global.f32 	%f66, [%rd3+12];
	ld.shared.f32 	%f67, [%r12+-12];
	fma.rn.f32 	%f76, %f66, %f67, %f76;
$L__BB2_33:
	add.s32 	%r61, %r61, 4;
$L__BB2_34:
	setp.eq.s32 	%p20, %r10, 0;
	@%p20 bra 	$L__BB2_44;
	setp.eq.s32 	%p21, %r10, 1;
	@%p21 bra 	$L__BB2_41;
	add.s32 	%r15, %r61, %r2;
	setp.ge.s32 	%p22, %r15, %r20;
	mul.wide.s32 	%rd13, %r15, 4;
	add.s64 	%rd4, %rd1, %rd13;
	not.b32 	%r48, %r61;
	add.s32 	%r49, %r21, %r48;
	shl.b32 	%r50, %r49, 2;
	mov.u32 	%r51, shared_kernel;
	add.s32 	%r16, %r51, %r50;
	@%p22 bra 	$L__BB2_38;
	ld.global.f32 	%f69, [%rd4];
	ld.shared.f32 	%f70, [%r16];
	fma.rn.f32 	%f76, %f69, %f70, %f76;
$L__BB2_38:
	add.s32 	%r52, %r15, 1;
	setp.ge.s32 	%p23, %r52, %r20;
	@%p23 bra 	$L__BB2_40;
	ld.global.f32 	%f71, [%rd4+4];
	ld.shared.f32 	%f72, [%r16+-4];
	fma.rn.f32 	%f76, %f71, %f72, %f76;
$L__BB2_40:
	add.s32 	%r61, %r61, 2;
$L__BB2_41:
	and.b32  	%r53, %r21, 1;
	setp.eq.b32 	%p24, %r53, 1;
	not.pred 	%p25, %p24;
	@%p25 bra 	$L__BB2_44;
	add.s32 	%r19, %r61, %r2;
	setp.ge.s32 	%p26, %r19, %r20;
	@%p26 bra 	$L__BB2_44;
	mul.wide.s32 	%rd14, %r19, 4;
	add.s64 	%rd15, %rd1, %rd14;
	ld.global.f32 	%f73, [%rd15];
	not.b32 	%r54, %r61;
	add.s32 	%r55, %r21, %r54;
	shl.b32 	%r56, %r55, 2;
	mov.u32 	%r57, shared_kernel;
	add.s32 	%r58, %r57, %r56;
	ld.shared.f32 	%f74, [%r58];
	fma.rn.f32 	%f76, %f73, %f74, %f76;
$L__BB2_44:
	cvta.to.global.u64 	%rd16, %rd6;
	mul.wide.s32 	%rd17, %r2, 4;
	add.s64 	%rd18, %rd16, %rd17;
	st.global.f32 	[%rd18], %f76;
$L__BB2_45:
	ret;

}


// ===== COMPILED SASS (sm_100) =====

	.target	sm_100

	.elftype	@"ET_EXEC"


//--------------------- .note.nv.tkinfo           --------------------------
	.section	.note.nv.tkinfo,"",@"SHT_NOTE"
	.sectionflags	@"SHF_NOTE_NV_TKINFO"
	.tkinfo
        /*0018*/ 	.word	0x00000002
        /*0030*/ 	.string	""
        /*0030*/ 	.string	"ptxas"
        /*0030*/ 	.string	"Cuda compilation tools, release 13.0, V13.0.88"
        /*0030*/ 	.string	"Build cuda_13.0.r13.0/compiler.36424714_0"
        /*0030*/ 	.string	"-arch sm_100 -m 64 "



//--------------------- .note.nv.cuinfo           --------------------------
	.section	.note.nv.cuinfo,"",@"SHT_NOTE"
	.sectionflags	@"SHF_NOTE_NV_CUINFO"
        /*0018*/ 	.short	0x0002
        /*001a*/ 	.short	0x0064
        /*001c*/ 	.short	0x0082
	.zero		2


//--------------------- .nv.info                  --------------------------
	.section	.nv.info,"",@"SHT_CUDA_INFO"
	.align	4


	//----- nvinfo : EIATTR_REGCOUNT
	.align		4
        /*0000*/ 	.byte	0x04, 0x2f
        /*0002*/ 	.short	(.L_1 - .L_0)
	.align		4
.L_0:
        /*0004*/ 	.word	index@(_Z21convolution_1d_kernelPKfS0_Pfiii)
        /*0008*/ 	.word	0x00000017


	//----- nvinfo : EIATTR_FRAME_SIZE
	.align		4
.L_1:
        /*000c*/ 	.byte	0x04, 0x11
        /*000e*/ 	.short	(.L_3 - .L_2)
	.align		4
.L_2:
        /*0010*/ 	.word	index@(_Z21convolution_1d_kernelPKfS0_Pfiii)
        /*0014*/ 	.word	0x00000000


	//----- nvinfo : EIATTR_REGCOUNT
	.align		4
.L_3:
        /*0018*/ 	.byte	0x04, 0x2f
        /*001a*/ 	.short	(.L_5 - .L_4)
	.align		4
.L_4:
        /*001c*/ 	.word	index@(_Z27convolution_1d_tiled_kernelPKfS0_Pfiii)
        /*0020*/ 	.word	0x0000001b


	//----- nvinfo : EIATTR_FRAME_SIZE
	.align		4
.L_5:
        /*0024*/ 	.byte	0x04, 0x11
        /*0026*/ 	.short	(.L_7 - .L_6)
	.align		4
.L_6:
        /*0028*/ 	.word	index@(_Z27convolution_1d_tiled_kernelPKfS0_Pfiii)
        /*002c*/ 	.word	0x00000000


	//----- nvinfo : EIATTR_REGCOUNT
	.align		4
.L_7:
        /*0030*/ 	.byte	0x04, 0x2f
        /*0032*/ 	.short	(.L_9 - .L_8)
	.align		4
.L_8:
        /*0034*/ 	.word	index@(_Z27cross_correlation_1d_kernelPKfS0_Pfiii)
        /*0038*/ 	.word	0x00000018


	//----- nvinfo : EIATTR_FRAME_SIZE
	.align		4
.L_9:
        /*003c*/ 	.byte	0x04, 0x11
        /*003e*/ 	.short	(.L_11 - .L_10)
	.align		4
.L_10:
        /*0040*/ 	.word	index@(_Z27cross_correlation_1d_kernelPKfS0_Pfiii)
        /*0044*/ 	.word	0x00000000


	//----- nvinfo : EIATTR_MIN_STACK_SIZE
	.align		4
.L_11:
        /*0048*/ 	.byte	0x04, 0x12
        /*004a*/ 	.short	(.L_13 - .L_12)
	.align		4
.L_12:
        /*004c*/ 	.word	index@(_Z27cross_correlation_1d_kernelPKfS0_Pfiii)
        /*0050*/ 	.word	0x00000000


	//----- nvinfo : EIATTR_MIN_STACK_SIZE
	.align		4
.L_13:
        /*0054*/ 	.byte	0x04, 0x12
        /*0056*/ 	.short	(.L_15 - .L_14)
	.align		4
.L_14:
        /*0058*/ 	.word	index@(_Z27convolution_1d_tiled_kernelPKfS0_Pfiii)
        /*005c*/ 	.word	0x00000000


	//----- nvinfo : EIATTR_MIN_STACK_SIZE
	.align		4
.L_15:
        /*0060*/ 	.byte	0x04, 0x12
        /*0062*/ 	.short	(.L_17 - .L_16)
	.align		4
.L_16:
        /*0064*/ 	.word	index@(_Z21convolution_1d_kernelPKfS0_Pfiii)
        /*0068*/ 	.word	0x00000000
.L_17:


//--------------------- .nv.compat                --------------------------
	.section	.nv.compat,"",@"SHT_CUDA_COMPAT_INFO"
	.align	4
        /*0000*/ 	.byte	0x02, 0x09, 0x00, 0x00, 0x02, 0x02, 0x01, 0x00, 0x02, 0x05, 0x05, 0x00, 0x03, 0x07, 0x01, 0x01
        /*0010*/ 	.byte	0x02, 0x03, 0x00, 0x00, 0x02, 0x06, 0x01, 0x00, 0x04, 0x0b, 0x08, 0x00, 0x09, 0x00, 0x00, 0x00
        /*0020*/ 	.byte	0x00, 0x00, 0x00, 0x00


//--------------------- .nv.info._Z27cross_correlation_1d_kernelPKfS0_Pfiii --------------------------
	.section	.nv.info._Z27cross_correlation_1d_kernelPKfS0_Pfiii,"",@"SHT_CUDA_INFO"
	.sectionflags	@""
	.align	4


	//----- nvinfo : EIATTR_CUDA_API_VERSION
	.align		4
        /*0000*/ 	.byte	0x04, 0x37
        /*0002*/ 	.short	(.L_19 - .L_18)
.L_18:
        /*0004*/ 	.word	0x00000082


	//----- nvinfo : EIATTR_KPARAM_INFO
	.align		4
.L_19:
        /*0008*/ 	.byte	0x04, 0x17
        /*000a*/ 	.short	(.L_21 - .L_20)
.L_20:
        /*000c*/ 	.word	0x00000000
        /*0010*/ 	.short	0x0005
        /*0012*/ 	.short	0x0020
        /*0014*/ 	.byte	0x00, 0xf0, 0x11, 0x00


	//----- nvinfo : EIATTR_KPARAM_INFO
	.align		4
.L_21:
        /*0018*/ 	.byte	0x04, 0x17
        /*001a*/ 	.short	(.L_23 - .L_22)
.L_22:
        /*001c*/ 	.word	0x00000000
        /*0020*/ 	.short	0x0004
        /*0022*/ 	.short	0x001c
        /*0024*/ 	.byte	0x00, 0xf0, 0x11, 0x00


	//----- nvinfo : EIATTR_KPARAM_INFO
	.align		4
.L_23:
        /*0028*/ 	.byte	0x04, 0x17
        /*002a*/ 	.short	(.L_25 - .L_24)
.L_24:
        /*002c*/ 	.word	0x00000000
        /*0030*/ 	.short	0x0003
        /*0032*/ 	.short	0x0018
        /*0034*/ 	.byte	0x00, 0xf0, 0x11, 0x00


	//----- nvinfo : EIATTR_KPARAM_INFO
	.align		4
.L_25:
        /*0038*/ 	.byte	0x04, 0x17
        /*003a*/ 	.short	(.L_27 - .L_26)
.L_26:
        /*003c*/ 	.word	0x00000000
        /*0040*/ 	.short	0x0002
        /*0042*/ 	.short	0x0010
        /*0044*/ 	.byte	0x00, 0xf5, 0x21, 0x00


	//----- nvinfo : EIATTR_KPARAM_INFO
	.align		4
.L_27:
        /*0048*/ 	.byte	0x04, 0x17
        /*004a*/ 	.short	(.L_29 - .L_28)
.L_28:
        /*004c*/ 	.word	0x00000000
        /*0050*/ 	.short	0x0001
        /*0052*/ 	.short	0x0008
        /*0054*/ 	.byte	0x00, 0xf5, 0x21, 0x00


	//----- nvinfo : EIATTR_KPARAM_INFO
	.align		4
.L_29:
        /*0058*/ 	.byte	0x04, 0x17
        /*005a*/ 	.short	(.L_31 - .L_30)
.L_30:
        /*005c*/ 	.word	0x00000000
        /*0060*/ 	.short	0x0000
        /*0062*/ 	.short	0x0000
        /*0064*/ 	.byte	0x00, 0xf5, 0x21, 0x00


	//----- nvinfo : EIATTR_SPARSE_MMA_MASK
	.align		4
.L_31:
        /*0068*/ 	.byte	0x03, 0x50
        /*006a*/ 	.short	0x0000


	//----- nvinfo : EIATTR_MAXREG_COUNT
	.align		4
        /*006c*/ 	.byte	0x03, 0x1b
        /*006e*/ 	.short	0x00ff


	//----- nvinfo : EIATTR_NUM_BARRIERS
	.align		4
        /*0070*/ 	.byte	0x02, 0x4c
        /*0072*/ 	.byte	0x01
	.zero		1


	//----- nvinfo : EIATTR_MERCURY_ISA_VERSION
	.align		4
        /*0074*/ 	.byte	0x03, 0x5f
        /*0076*/ 	.short	0x0101


	//----- nvinfo : EIATTR_VRC_CTA_INIT_COUNT
	.align		4
        /*0078*/ 	.byte	0x02, 0x4a
	.zero		1
	.zero		1


	//----- nvinfo : EIATTR_EXIT_INSTR_OFFSETS
	.align		4
        /*007c*/ 	.byte	0x04, 0x1c
        /*007e*/ 	.short	(.L_33 - .L_32)


	//   ....[0]....
.L_32:
        /*0080*/ 	.word	0x00000130


	//   ....[1]....
        /*0084*/ 	.word	0x00000a60


	//----- nvinfo : EIATTR_CRS_STACK_SIZE
	.align		4
.L_33:
        /*0088*/ 	.byte	0x04, 0x1e
        /*008a*/ 	.short	(.L_35 - .L_34)
.L_34:
        /*008c*/ 	.word	0x00000000


	//----- nvinfo : EIATTR_CBANK_PARAM_SIZE
	.align		4
.L_35:
        /*0090*/ 	.byte	0x03, 0x19
        /*0092*/ 	.short	0x0024


	//----- nvinfo : EIATTR_PARAM_CBANK
	.align		4
        /*0094*/ 	.byte	0x04, 0x0a
        /*0096*/ 	.short	(.L_37 - .L_36)
	.align		4
.L_36:
        /*0098*/ 	.word	index@(.nv.constant0._Z27cross_correlation_1d_kernelPKfS0_Pfiii)
        /*009c*/ 	.short	0x0380
        /*009e*/ 	.short	0x0024


	//----- nvinfo : EIATTR_SW_WAR
	.align		4
.L_37:
        /*00a0*/ 	.byte	0x04, 0x36
        /*00a2*/ 	.short	(.L_39 - .L_38)
.L_38:
        /*00a4*/ 	.word	0x00000008
.L_39:


//--------------------- .nv.info._Z27convolution_1d_tiled_kernelPKfS0_Pfiii --------------------------
	.section	.nv.info._Z27convolution_1d_tiled_kernelPKfS0_Pfiii,"",@"SHT_CUDA_INFO"
	.sectionflags	@""
	.align	4


	//----- nvinfo : EIATTR_CUDA_API_VERSION
	.align		4
        /*0000*/ 	.byte	0x04, 0x37
        /*0002*/ 	.short	(.L_41 - .L_40)
.L_40:
        /*0004*/ 	.word	0x00000082


	//----- nvinfo : EIATTR_KPARAM_INFO
	.align		4
.L_41:
        /*0008*/ 	.byte	0x04, 0x17
        /*000a*/ 	.short	(.L_43 - .L_42)
.L_42:
        /*000c*/ 	.word	0x00000000
        /*0010*/ 	.short	0x0005
        /*0012*/ 	.short	0x0020
        /*0014*/ 	.byte	0x00, 0xf0, 0x11, 0x00


	//----- nvinfo : EIATTR_KPARAM_INFO
	.align		4
.L_43:
        /*0018*/ 	.byte	0x04, 0x17
        /*001a*/ 	.short	(.L_45 - .L_44)
.L_44:
        /*001c*/ 	.word	0x00000000
        /*0020*/ 	.short	0x0004
        /*0022*/ 	.short	0x001c
        /*0024*/ 	.byte	0x00, 0xf0, 0x11, 0x00


	//----- nvinfo : EIATTR_KPARAM_INFO
	.align		4
.L_45:
        /*0028*/ 	.byte	0x04, 0x17
        /*002a*/ 	.short	(.L_47 - .L_46)
.L_46:
        /*002c*/ 	.word	0x00000000
        /*0030*/ 	.short	0x0003
        /*0032*/ 	.short	0x0018
        /*0034*/ 	.byte	0x00, 0xf0, 0x11, 0x00


	//----- nvinfo : EIATTR_KPARAM_INFO
	.align		4
.L_47:
        /*0038*/ 	.byte	0x04, 0x17
        /*003a*/ 	.short	(.L_49 - .L_48)
.L_48:
        /*003c*/ 	.word	0x00000000
        /*0040*/ 	.short	0x0002
        /*0042*/ 	.short	0x0010
        /*0044*/ 	.byte	0x00, 0xf5, 0x21, 0x00


	//----- nvinfo : EIATTR_KPARAM_INFO
	.align		4
.L_49:
        /*0048*/ 	.byte	0x04, 0x17
        /*004a*/ 	.short	(.L_51 - .L_50)
.L_50:
        /*004c*/ 	.word	0x00000000
        /*0050*/ 	.short	0x0001
        /*0052*/ 	.short	0x0008
        /*0054*/ 	.byte	0x00, 0xf5, 0x21, 0x00


	//----- nvinfo : EIATTR_KPARAM_INFO
	.align		4
.L_51:
        /*0058*/ 	.byte	0x04, 0x17
        /*005a*/ 	.short	(.L_53 - .L_52)
.L_52:
        /*005c*/ 	.word	0x00000000
        /*0060*/ 	.short	0x0000
        /*0062*/ 	.short	0x0000
        /*0064*/ 	.byte	0x00, 0xf5, 0x21, 0x00


	//----- nvinfo : EIATTR_SPARSE_MMA_MASK
	.align		4
.L_53:
        /*0068*/ 	.byte	0x03, 0x50
        /*006a*/ 	.short	0x0000


	//----- nvinfo : EIATTR_MAXREG_COUNT
	.align		4
        /*006c*/ 	.byte	0x03, 0x1b
        /*006e*/ 	.short	0x00ff


	//----- nvinfo : EIATTR_NUM_BARRIERS
	.align		4
        /*0070*/ 	.byte	0x02, 0x4c
        /*0072*/ 	.byte	0x01
	.zero		1


	//----- nvinfo : EIATTR_MERCURY_ISA_VERSION
	.align		4
        /*0074*/ 	.byte	0x03, 0x5f
        /*0076*/ 	.short	0x0101


	//----- nvinfo : EIATTR_VRC_CTA_INIT_COUNT
	.align		4
        /*0078*/ 	.byte	0x02, 0x4a
	.zero		1
	.zero		1


	//----- nvinfo : EIATTR_EXIT_INSTR_OFFSETS
	.align		4
        /*007c*/ 	.byte	0x04, 0x1c
        /*007e*/ 	.short	(.L_55 - .L_54)


	//   ....[0]....
.L_54:
        /*0080*/ 	.word	0x000002d0


	//   ....[1]....
        /*0084*/ 	.word	0x00000a30


	//----- nvinfo : EIATTR_CRS_STACK_SIZE
	.align		4
.L_55:
        /*0088*/ 	.byte	0x04, 0x1e
        /*008a*/ 	.short	(.L_57 - .L_56)
.L_56:
        /*008c*/ 	.word	0x00000000


	//----- nvinfo : EIATTR_CBANK_PARAM_SIZE
	.align		4
.L_57:
        /*0090*/ 	.byte	0x03, 0x19
        /*0092*/ 	.short	0x0024


	//----- nvinfo : EIATTR_PARAM_CBANK
	.align		4
        /*0094*/ 	.byte	0x04, 0x0a
        /*0096*/ 	.short	(.L_59 - .L_58)
	.align		4
.L_58:
        /*0098*/ 	.word	index@(.nv.constant0._Z27convolution_1d_tiled_kernelPKfS0_Pfiii)
        /*009c*/ 	.short	0x0380
        /*009e*/ 	.short	0x0024


	//----- nvinfo : EIATTR_SW_WAR
	.align		4
.L_59:
        /*00a0*/ 	.byte	0x04, 0x36
        /*00a2*/ 	.short	(.L_61 - .L_60)
.L_60:
        /*00a4*/ 	.word	0x00000008
.L_61:


//--------------------- .nv.info._Z21convolution_1d_kernelPKfS0_Pfiii --------------------------
	.section	.nv.info._Z21convolution_1d_kernelPKfS0_Pfiii,"",@"SHT_CUDA_INFO"
	.sectionflags	@""
	.align	4


	//----- nvinfo : EIATTR_CUDA_API_VERSION
	.align		4
        /*0000*/ 	.byte	0x04, 0x37
        /*0002*/ 	.short	(.L_63 - .L_62)
.L_62:
        /*0004*/ 	.word	0x00000082


	//----- nvinfo : EIATTR_KPARAM_INFO
	.align		4
.L_63:
        /*0008*/ 	.byte	0x04, 0x17
        /*000a*/ 	.short	(.L_65 - .L_64)
.L_64:
        /*000c*/ 	.word	0x00000000
        /*0010*/ 	.short	0x0005
        /*0012*/ 	.short	0x0020
        /*0014*/ 	.byte	0x00, 0xf0, 0x11, 0x00


	//----- nvinfo : EIATTR_KPARAM_INFO
	.align		4
.L_65:
        /*0018*/ 	.byte	0x04, 0x17
        /*001a*/ 	.short	(.L_67 - .L_66)
.L_66:
        /*001c*/ 	.word	0x00000000
        /*0020*/ 	.short	0x0004
        /*0022*/ 	.short	0x001c
        /*0024*/ 	.byte	0x00, 0xf0, 0x11, 0x00


	//----- nvinfo : EIATTR_KPARAM_INFO
	.align		4
.L_67:
        /*0028*/ 	.byte	0x04, 0x17
        /*002a*/ 	.short	(.L_69 - .L_68)
.L_68:
        /*002c*/ 	.word	0x00000000
        /*0030*/ 	.short	0x0003
        /*0032*/ 	.short	0x0018
        /*0034*/ 	.byte	0x00, 0xf0, 0x11, 0x00


	//----- nvinfo : EIATTR_KPARAM_INFO
	.align		4
.L_69:
        /*0038*/ 	.byte	0x04, 0x17
        /*003a*/ 	.short	(.L_71 - .L_70)
.L_70:
        /*003c*/ 	.word	0x00000000
        /*0040*/ 	.short	0x0002
        /*0042*/ 	.short	0x0010
        /*0044*/ 	.byte	0x00, 0xf5, 0x21, 0x00


	//----- nvinfo : EIATTR_KPARAM_INFO
	.align		4
.L_71:
        /*0048*/ 	.byte	0x04, 0x17
        /*004a*/ 	.short	(.L_73 - .L_72)
.L_72:
        /*004c*/ 	.word	0x00000000
        /*0050*/ 	.short	0x0001
        /*0052*/ 	.short	0x0008
        /*0054*/ 	.byte	0x00, 0xf5, 0x21, 0x00


	//----- nvinfo : EIATTR_KPARAM_INFO
	.align		4
.L_73:
        /*0058*/ 	.byte	0x04, 0x17
        /*005a*/ 	.short	(.L_75 - .L_74)
.L_74:
        /*005c*/ 	.word	0x00000000
        /*0060*/ 	.short	0x0000
        /*0062*/ 	.short	0x0000
        /*0064*/ 	.byte	0x00, 0xf5, 0x21, 0x00


	//----- nvinfo : EIATTR_SPARSE_MMA_MASK
	.align		4
.L_75:
        /*0068*/ 	.byte	0x03, 0x50
        /*006a*/ 	.short	0x0000


	//----- nvinfo : EIATTR_MAXREG_COUNT
	.align		4
        /*006c*/ 	.byte	0x03, 0x1b
        /*006e*/ 	.short	0x00ff


	//----- nvinfo : EIATTR_NUM_BARRIERS
	.align		4
        /*0070*/ 	.byte	0x02, 0x4c
        /*0072*/ 	.byte	0x01
	.zero		1


	//----- nvinfo : EIATTR_MERCURY_ISA_VERSION
	.align		4
        /*0074*/ 	.byte	0x03, 0x5f
        /*0076*/ 	.short	0x0101


	//----- nvinfo : EIATTR_VRC_CTA_INIT_COUNT
	.align		4
        /*0078*/ 	.byte	0x02, 0x4a
	.zero		1
	.zero		1


	//----- nvinfo : EIATTR_EXIT_INSTR_OFFSETS
	.align		4
        /*007c*/ 	.byte	0x04, 0x1c
        /*007e*/ 	.short	(.L_77 - .L_76)


	//   ....[0]....
.L_76:
        /*0080*/ 	.word	0x00000130


	//   ....[1]....
        /*0084*/ 	.word	0x000009e0


	//----- nvinfo : EIATTR_CRS_STACK_SIZE
	.align		4
.L_77:
        /*0088*/ 	.byte	0x04, 0x1e
        /*008a*/ 	.short	(.L_79 - .L_78)
.L_78:
        /*008c*/ 	.word	0x00000000


	//----- nvinfo : EIATTR_CBANK_PARAM_SIZE
	.align		4
.L_79:
        /*0090*/ 	.byte	0x03, 0x19
        /*0092*/ 	.short	0x0024


	//----- nvinfo : EIATTR_PARAM_CBANK
	.align		4
        /*0094*/ 	.byte	0x04, 0x0a
        /*0096*/ 	.short	(.L_81 - .L_80)
	.align		4
.L_80:
        /*0098*/ 	.word	index@(.nv.constant0._Z21convolution_1d_kernelPKfS0_Pfiii)
        /*009c*/ 	.short	0x0380
        /*009e*/ 	.short	0x0024


	//----- nvinfo : EIATTR_SW_WAR
	.align		4
.L_81:
        /*00a0*/ 	.byte	0x04, 0x36
        /*00a2*/ 	.short	(.L_83 - .L_82)
.L_82:
        /*00a4*/ 	.word	0x00000008
.L_83:


//--------------------- .nv.callgraph             --------------------------
	.section	.nv.callgraph,"",@"SHT_CUDA_CALLGRAPH"
	.align	4
	.sectionentsize	8
	.align		4
        /*0000*/ 	.word	0x00000000
	.align		4
        /*0004*/ 	.word	0xffffffff
	.align		4
        /*0008*/ 	.word	0x00000000
	.align		4
        /*000c*/ 	.word	0xfffffffe
	.align		4
        /*0010*/ 	.word	0x00000000
	.align		4
        /*0014*/ 	.word	0xfffffffd
	.align		4
        /*0018*/ 	.word	0x00000000
	.align		4
        /*001c*/ 	.word	0xfffffffc


//--------------------- .text._Z27cross_correlation_1d_kernelPKfS0_Pfiii --------------------------
	.section	.text._Z27cross_correlation_1d_kernelPKfS0_Pfiii,"ax",@progbits
	.align	128
        .global         _Z27cross_correlation_1d_kernelPKfS0_Pfiii
        .type           _Z27cross_correlation_1d_kernelPKfS0_Pfiii,@function
        .size           _Z27cross_correlation_1d_kernelPKfS0_Pfiii,(.L_x_25 - _Z27cross_correlation_1d_kernelPKfS0_Pfiii)
        .other          _Z27cross_correlation_1d_kernelPKfS0_Pfiii,@"STO_CUDA_ENTRY STV_DEFAULT"
_Z27cross_correlation_1d_kernelPKfS0_Pfiii:
.text._Z27cross_correlation_1d_kernelPKfS0_Pfiii:
[----:B------:R-:W-:Y:S01]  /*0000*/  LDC R1, c[0x0][0x37c] ;  /* 0x0000df00ff017b82 */ /* 0x000fe20000000800 */
[----:B------:R-:W0:Y:S01]  /*0010*/  S2R R7, SR_TID.X ;  /* 0x0000000000077919 */ /* 0x000e220000002100 */
[----:B------:R-:W0:Y:S01]  /*0020*/  LDCU UR7, c[0x0][0x39c] ;  /* 0x00007380ff0777ac */ /* 0x000e220008000800 */
[----:B------:R-:W1:Y:S05]  /*0030*/  LDCU.64 UR12, c[0x0][0x358] ;  /* 0x00006b00ff0c77ac */ /* 0x000e6a0008000a00 */
[----:B------:R-:W2:Y:S01]  /*0040*/  S2UR UR4, SR_CTAID.X ;  /* 0x00000000000479c3 */ /* 0x000ea20000002500 */
[----:B------:R-:W3:Y:S01]  /*0050*/  LDCU UR5, c[0x0][0x3a0] ;  /* 0x00007400ff0577ac */ /* 0x000ee20008000800 */
[----:B0-----:R-:W-:-:S13]  /*0060*/  ISETP.GE.AND P0, PT, R7, UR7, PT ;  /* 0x0000000707007c0c */ /* 0x001fda000bf06270 */
[----:B------:R-:W0:Y:S02]  /*0070*/  @!P0 LDC.64 R2, c[0x0][0x388] ;  /* 0x0000e200ff028b82 */ /* 0x000e240000000a00 */
[----:B0-----:R-:W-:-:S06]  /*0080*/  @!P0 IMAD.WIDE.U32 R2, R7, 0x4, R2 ;  /* 0x0000000407028825 */ /* 0x001fcc00078e0002 */
[----:B-1----:R-:W4:Y:S01]  /*0090*/  @!P0 LDG.E R2, desc[UR12][R2.64] ;  /* 0x0000000c02028981 */ /* 0x002f22000c1e1900 */
[----:B------:R-:W2:Y:S01]  /*00a0*/  LDC R6, c[0x0][0x360] ;  /* 0x0000d800ff067b82 */ /* 0x000ea20000000800 */
[----:B------:R-:W-:Y:S01]  /*00b0*/  @!P0 MOV R0, 0x400 ;  /* 0x0000040000008802 */ /* 0x000fe20000000f00 */
[----:B------:R-:W0:Y:S03]  /*00c0*/  @!P0 S2R R5, SR_CgaCtaId ;  /* 0x0000000000058919 */ /* 0x000e260000008800 */
[----:B0-----:R-:W-:Y:S01]  /*00d0*/  @!P0 LEA R4, R5, R0, 0x18 ;  /* 0x0000000005048211 */ /* 0x001fe200078ec0ff */
[----:B--2---:R-:W-:-:S03]  /*00e0*/  IMAD R0, R6, UR4, R7 ;  /* 0x0000000406007c24 */ /* 0x004fc6000f8e0207 */
[----:B------:R-:W-:Y:S02]  /*00f0*/  @!P0 LEA R5, R7, R4, 0x2 ;  /* 0x0000000407058211 */ /* 0x000fe400078e10ff */
[----:B---3--:R-:W-:-:S03]  /*0100*/  ISETP.GE.AND P1, PT, R0, UR5, PT ;  /* 0x0000000500007c0c */ /* 0x008fc6000bf26270 */
[----:B----4-:R0:W-:Y:S01]  /*0110*/  @!P0 STS [R5], R2 ;  /* 0x0000000205008388 */ /* 0x0101e20000000800 */
[----:B------:R-:W-:Y:S09]  /*0120*/  BAR.SYNC.DEFER_BLOCKING 0x0 ;  /* 0x0000000000007b1d */ /* 0x000ff20000010000 */
[----:B------:R-:W-:Y:S05]  /*0130*/  @P1 EXIT ;  /* 0x000000000000194d */ /* 0x000fea0003800000 */
[----:B------:R-:W-:Y:S01]  /*0140*/  UISETP.GE.AND UP0, UPT, UR7, 0x1, UPT ;  /* 0x000000010700788c */ /* 0x000fe2000bf06270 */
[----:B0-----:R-:W-:-:S08]  /*0150*/  IMAD.MOV.U32 R2, RZ, RZ, RZ ;  /* 0x000000ffff027224 */ /* 0x001fd000078e00ff */
[----:B------:R-:W-:Y:S05]  /*0160*/  BRA.U !UP0, `(.L_x_0) ;  /* 0x0000000908307547 */ /* 0x000fea000b800000 */
[----:B------:R-:W-:Y:S01]  /*0170*/  UISETP.GE.U32.AND UP1, UPT, UR7, 0x8, UPT ;  /* 0x000000080700788c */ /* 0x000fe2000bf26070 */
[----:B------:R-:W-:Y:S01]  /*0180*/  HFMA2 R2, -RZ, RZ, 0, 0 ;  /* 0x00000000ff027431 */ /* 0x000fe200000001ff */
[----:B------:R-:W-:Y:S01]  /*0190*/  ULOP3.LUT UR9, UR7, 0x7, URZ, 0xc0, !UPT ;  /* 0x0000000707097892 */ /* 0x000fe2000f8ec0ff */
[----:B------:R-:W-:-:S03]  /*01a0*/  UMOV UR4, URZ ;  /* 0x000000ff00047c82 */ /* 0x000fc60008000000 */
[----:B------:R-:W-:-:S03]  /*01b0*/  UISETP.NE.AND UP0, UPT, UR9, URZ, UPT ;  /* 0x000000ff0900728c */ /* 0x000fc6000bf05270 */
[----:B------:R-:W-:Y:S08]  /*01c0*/  BRA.U !UP1, `(.L_x_1) ;  /* 0x0000000109e07547 */ /* 0x000ff0000b800000 */
[----:B------:R-:W0:Y:S01]  /*01d0*/  S2UR UR6, SR_CgaCtaId ;  /* 0x00000000000679c3 */ /* 0x000e220000008800 */
[----:B------:R-:W-:Y:S01]  /*01e0*/  UMOV UR5, 0x400 ;  /* 0x0000040000057882 */ /* 0x000fe20000000000 */
[----:B------:R-:W-:Y:S01]  /*01f0*/  IMAD.MOV.U32 R2, RZ, RZ, RZ ;  /* 0x000000ffff027224 */ /* 0x000fe200078e00ff */
[----:B------:R-:W1:Y:S01]  /*0200*/  LDCU.64 UR10, c[0x0][0x398] ;  /* 0x00007300ff0a77ac */ /* 0x000e620008000a00 */
[----:B------:R-:W-:-:S04]  /*0210*/  ULOP3.LUT UR4, UR7, 0x7ffffff8, URZ, 0xc0, !UPT ;  /* 0x7ffffff807047892 */ /* 0x000fc8000f8ec0ff */
[----:B------:R-:W2:Y:S01]  /*0220*/  LDC.64 R4, c[0x0][0x380] ;  /* 0x0000e000ff047b82 */ /* 0x000ea20000000a00 */
[----:B0-----:R-:W-:-:S03]  /*0230*/  ULEA UR8, UR6, UR5, 0x18 ;  /* 0x0000000506087291 */ /* 0x001fc6000f8ec0ff */
[----:B-1----:R-:W-:-:S09]  /*0240*/  UMOV UR5, URZ ;  /* 0x000000ff00057c82 */ /* 0x002fd20008000000 */
.L_x_2:
[----:B------:R-:W-:-:S04]  /*0250*/  IADD3 R13, PT, PT, R0, UR5, RZ ;  /* 0x00000005000d7c10 */ /* 0x000fc8000fffe0ff */
[C---:B------:R-:W-:Y:S01]  /*0260*/  ISETP.GE.AND P6, PT, R13.reuse, UR10, PT ;  /* 0x0000000a0d007c0c */ /* 0x040fe2000bfc6270 */
[----:B--2---:R-:W-:-:S12]  /*0270*/  IMAD.WIDE R6, R13, 0x4, R4 ;  /* 0x000000040d067825 */ /* 0x004fd800078e0204 */
[----:B------:R-:W2:Y:S01]  /*0280*/  @!P6 LDG.E R3, desc[UR12][R6.64] ;  /* 0x0000000c0603e981 */ /* 0x000ea2000c1e1900 */
[----:B------:R-:W-:Y:S01]  /*0290*/  ULOP3.LUT UR6, URZ, UR5, URZ, 0x33, !UPT ;  /* 0x00000005ff067292 */ /* 0x000fe2000f8e33ff */
[C---:B------:R-:W-:Y:S01]  /*02a0*/  VIADD R9, R13.reuse, 0x1 ;  /* 0x000000010d097836 */ /* 0x040fe20000000000 */
[----:B------:R-:W-:Y:S01]  /*02b0*/  UMOV UR7, UR11 ;  /* 0x0000000b00077c82 */ /* 0x000fe20008000000 */
[C---:B------:R-:W-:Y:S01]  /*02c0*/  IADD3 R10, PT, PT, R13.reuse, 0x2, RZ ;  /* 0x000000020d0a7810 */ /* 0x040fe20007ffe0ff */
[----:B------:R-:W-:Y:S01]  /*02d0*/  UIADD3 UR6, UPT, UPT, UR6, UR7, URZ ;  /* 0x0000000706067290 */ /* 0x000fe2000fffe0ff */
[----:B------:R-:W-:Y:S01]  /*02e0*/  VIADD R11, R13, 0x5 ;  /* 0x000000050d0b7836 */ /* 0x000fe20000000000 */
[----:B------:R-:W-:Y:S01]  /*02f0*/  ISETP.GE.AND P5, PT, R9, UR10, PT ;  /* 0x0000000a09007c0c */ /* 0x000fe2000bfa6270 */
[----:B------:R-:W-:Y:S01]  /*0300*/  VIADD R9, R13, 0x3 ;  /* 0x000000030d097836 */ /* 0x000fe20000000000 */
[----:B------:R-:W-:Y:S01]  /*0310*/  ULEA UR6, UR6, UR8, 0x2 ;  /* 0x0000000806067291 */ /* 0x000fe2000f8e10ff */
[----:B------:R-:W-:-:S02]  /*0320*/  ISETP.GE.AND P4, PT, R10, UR10, PT ;  /* 0x0000000a0a007c0c */ /* 0x000fc4000bf86270 */
[----:B------:R-:W-:Y:S02]  /*0330*/  IADD3 R10, PT, PT, R13, 0x4, RZ ;  /* 0x000000040d0a7810 */ /* 0x000fe40007ffe0ff */
[----:B------:R-:W-:Y:S02]  /*0340*/  ISETP.GE.AND P3, PT, R9, UR10, PT ;  /* 0x0000000a09007c0c */ /* 0x000fe4000bf66270 */
[----:B------:R-:W-:Y:S02]  /*0350*/  ISETP.GE.AND P2, PT, R10, UR10, PT ;  /* 0x0000000a0a007c0c */ /* 0x000fe4000bf46270 */
[----:B------:R-:W2:Y:S01]  /*0360*/  @!P6 LDS R8, [UR6] ;  /* 0x00000006ff08e984 */ /* 0x000ea20008000800 */
[----:B------:R-:W-:-:S03]  /*0370*/  IADD3 R10, PT, PT, R13, 0x6, RZ ;  /* 0x000000060d0a7810 */ /* 0x000fc60007ffe0ff */
[----:B------:R-:W3:Y:S01]  /*0380*/  @!P5 LDG.E R9, desc[UR12][R6.64+0x4] ;  /* 0x0000040c0609d981 */ /* 0x000ee2000c1e1900 */
[----:B------:R-:W-:Y:S02]  /*0390*/  ISETP.GE.AND P1, PT, R11, UR10, PT ;  /* 0x0000000a0b007c0c */ /* 0x000fe4000bf26270 */
[----:B------:R-:W-:Y:S01]  /*03a0*/  ISETP.GE.AND P0, PT, R10, UR10, PT ;  /* 0x0000000a0a007c0c */ /* 0x000fe2000bf06270 */
[----:B------:R-:W4:Y:S01]  /*03b0*/  @!P4 LDG.E R11, desc[UR12][R6.64+0x8] ;  /* 0x0000080c060bc981 */ /* 0x000f22000c1e1900 */
[----:B------:R-:W-:-:S03]  /*03c0*/  VIADD R10, R13, 0x7 ;  /* 0x000000070d0a7836 */ /* 0x000fc60000000000 */
[----:B------:R-:W5:Y:S04]  /*03d0*/  @!P3 LDG.E R13, desc[UR12][R6.64+0xc] ;  /* 0x00000c0c060db981 */ /* 0x000f68000c1e1900 */
[----:B------:R-:W5:Y:S04]  /*03e0*/  @!P2 LDG.E R15, desc[UR12][R6.64+0x10] ;  /* 0x0000100c060fa981 */ /* 0x000f68000c1e1900 */
[----:B------:R-:W5:Y:S04]  /*03f0*/  @!P1 LDG.E R17, desc[UR12][R6.64+0x14] ;  /* 0x0000140c06119981 */ /* 0x000f68000c1e1900 */
[----:B------:R-:W5:Y:S04]  /*0400*/  @!P0 LDG.E R19, desc[UR12][R6.64+0x18] ;  /* 0x0000180c06138981 */ /* 0x000f68000c1e1900 */
[----:B------:R-:W-:Y:S04]  /*0410*/  @!P2 LDS R12, [UR6+-0x10] ;  /* 0xfffff006ff0ca984 */ /* 0x000fe80008000800 */
[----:B------:R-:W-:Y:S04]  /*0420*/  @!P1 LDS R14, [UR6+-0x14] ;  /* 0xffffec06ff0e9984 */ /* 0x000fe80008000800 */
[----:B------:R-:W-:Y:S01]  /*0430*/  @!P0 LDS R16, [UR6+-0x18] ;  /* 0xffffe806ff108984 */ /* 0x000fe20008000800 */
[----:B--2---:R-:W-:Y:S01]  /*0440*/  @!P6 FFMA R2, R3, R8, R2 ;  /* 0x000000080302e223 */ /* 0x004fe20000000002 */
[----:B------:R-:W-:-:S02]  /*0450*/  ISETP.GE.AND P6, PT, R10, UR10, PT ;  /* 0x0000000a0a007c0c */ /* 0x000fc4000bfc6270 */
[----:B------:R-:W3:Y:S04]  /*0460*/  @!P5 LDS R3, [UR6+-0x4] ;  /* 0xfffffc06ff03d984 */ /* 0x000ee80008000800 */
[----:B------:R-:W4:Y:S04]  /*0470*/  @!P4 LDS R8, [UR6+-0x8] ;  /* 0xfffff806ff08c984 */ /* 0x000f280008000800 */
[----:B------:R-:W5:Y:S04]  /*0480*/  @!P3 LDS R10, [UR6+-0xc] ;  /* 0xfffff406ff0ab984 */ /* 0x000f680008000800 */
[----:B------:R-:W2:Y:S04]  /*0490*/  @!P6 LDG.E R21, desc[UR12][R6.64+0x1c] ;  /* 0x00001c0c0615e981 */ /* 0x000ea8000c1e1900 */
[----:B------:R-:W2:Y:S01]  /*04a0*/  @!P6 LDS R18, [UR6+-0x1c] ;  /* 0xffffe406ff12e984 */ /* 0x000ea20008000800 */
[----:B------:R-:W-:-:S04]  /*04b0*/  UIADD3 UR5, UPT, UPT, UR5, 0x8, URZ ;  /* 0x0000000805057890 */ /* 0x000fc8000fffe0ff */
[----:B------:R-:W-:Y:S01]  /*04c0*/  UISETP.NE.AND UP1, UPT, UR5, UR4, UPT ;  /* 0x000000040500728c */ /* 0x000fe2000bf25270 */
[----:B---3--:R-:W-:-:S04]  /*04d0*/  @!P5 FFMA R2, R9, R3, R2 ;  /* 0x000000030902d223 */ /* 0x008fc80000000002 */
[----:B----4-:R-:W-:-:S04]  /*04e0*/  @!P4 FFMA R2, R11, R8, R2 ;  /* 0x000000080b02c223 */ /* 0x010fc80000000002 */
[----:B-----5:R-:W-:-:S04]  /*04f0*/  @!P3 FFMA R2, R13, R10, R2 ;  /* 0x0000000a0d02b223 */ /* 0x020fc80000000002 */
[----:B------:R-:W-:-:S04]  /*0500*/  @!P2 FFMA R2, R15, R12, R2 ;  /* 0x0000000c0f02a223 */ /* 0x000fc80000000002 */
[----:B------:R-:W-:-:S04]  /*0510*/  @!P1 FFMA R2, R17, R14, R2 ;  /* 0x0000000e11029223 */ /* 0x000fc80000000002 */
[----:B------:R-:W-:-:S04]  /*0520*/  @!P0 FFMA R2, R19, R16, R2 ;  /* 0x0000001013028223 */ /* 0x000fc80000000002 */
[----:B--2---:R-:W-:Y:S01]  /*0530*/  @!P6 FFMA R2, R21, R18, R2 ;  /* 0x000000121502e223 */ /* 0x004fe20000000002 */
[----:B------:R-:W-:Y:S06]  /*0540*/  BRA.U UP1, `(.L_x_2) ;  /* 0xfffffffd01407547 */ /* 0x000fec000b83ffff */
.L_x_1:
[----:B------:R-:W-:Y:S05]  /*0550*/  BRA.U !UP0, `(.L_x_0) ;  /* 0x0000000508347547 */ /* 0x000fea000b800000 */
[----:B------:R-:W-:Y:S02]  /*0560*/  UISETP.GE.U32.AND UP0, UPT, UR9, 0x4, UPT ;  /* 0x000000040900788c */ /* 0x000fe4000bf06070 */
[----:B------:R-:W-:-:S04]  /*0570*/  ULOP3.LUT UR10, UR7, 0x3, URZ, 0xc0, !UPT ;  /* 0x00000003070a7892 */ /* 0x000fc8000f8ec0ff */
[----:B------:R-:W-:-:S03]  /*0580*/  UISETP.NE.AND UP1, UPT, UR10, URZ, UPT ;  /* 0x000000ff0a00728c */ /* 0x000fc6000bf25270 */
[----:B------:R-:W-:Y:S08]  /*0590*/  BRA.U !UP0, `(.L_x_3) ;  /* 0x0000000108787547 */ /* 0x000ff0000b800000 */
[----:B------:R-:W0:Y:S01]  /*05a0*/  LDCU UR5, c[0x0][0x398] ;  /* 0x00007300ff0577ac */ /* 0x000e220008000800 */
[----:B------:R-:W1:Y:S01]  /*05b0*/  LDC.64 R4, c[0x0][0x380] ;  /* 0x0000e000ff047b82 */ /* 0x000e620000000a00 */
[----:B------:R-:W-:-:S04]  /*05c0*/  IADD3 R3, PT, PT, R0, UR4, RZ ;  /* 0x0000000400037c10 */ /* 0x000fc8000fffe0ff */
[C---:B------:R-:W-:Y:S01]  /*05d0*/  IADD3 R7, PT, PT, R3.reuse, 0x2, RZ ;  /* 0x0000000203077810 */ /* 0x040fe20007ffe0ff */
[C---:B------:R-:W-:Y:S01]  /*05e0*/  VIADD R6, R3.reuse, 0x1 ;  /* 0x0000000103067836 */ /* 0x040fe20000000000 */
[----:B0-----:R-:W-:-:S04]  /*05f0*/  ISETP.GE.AND P0, PT, R3, UR5, PT ;  /* 0x0000000503007c0c */ /* 0x001fc8000bf06270 */
[----:B------:R-:W-:Y:S02]  /*0600*/  ISETP.GE.AND P1, PT, R6, UR5, PT ;  /* 0x0000000506007c0c */ /* 0x000fe4000bf26270 */
[----:B------:R-:W-:Y:S01]  /*0610*/  ISETP.GE.AND P2, PT, R7, UR5, PT ;  /* 0x0000000507007c0c */ /* 0x000fe2000bf46270 */
[C---:B-1----:R-:W-:Y:S01]  /*0620*/  IMAD.WIDE R4, R3.reuse, 0x4, R4 ;  /* 0x0000000403047825 */ /* 0x042fe200078e0204 */
[----:B------:R-:W-:-:S04]  /*0630*/  IADD3 R3, PT, PT, R3, 0x3, RZ ;  /* 0x0000000303037810 */ /* 0x000fc80007ffe0ff */
[----:B------:R-:W-:Y:S02]  /*0640*/  ISETP.GE.AND P3, PT, R3, UR5, PT ;  /* 0x0000000503007c0c */ /* 0x000fe4000bf66270 */
[----:B------:R-:W2:Y:S04]  /*0650*/  @!P0 LDG.E R3, desc[UR12][R4.64] ;  /* 0x0000000c04038981 */ /* 0x000ea8000c1e1900 */
[----:B------:R-:W3:Y:S04]  /*0660*/  @!P1 LDG.E R7, desc[UR12][R4.64+0x4] ;  /* 0x0000040c04079981 */ /* 0x000ee8000c1e1900 */
[----:B------:R-:W4:Y:S04]  /*0670*/  @!P2 LDG.E R9, desc[UR12][R4.64+0x8] ;  /* 0x0000080c0409a981 */ /* 0x000f28000c1e1900 */
[----:B------:R-:W5:Y:S01]  /*0680*/  @!P3 LDG.E R11, desc[UR12][R4.64+0xc] ;  /* 0x00000c0c040bb981 */ /* 0x000f62000c1e1900 */
[----:B------:R-:W0:Y:S01]  /*0690*/  S2UR UR8, SR_CgaCtaId ;  /* 0x00000000000879c3 */ /* 0x000e220000008800 */
[----:B------:R-:W-:Y:S01]  /*06a0*/  ULOP3.LUT UR5, URZ, UR4, URZ, 0x33, !UPT ;  /* 0x00000004ff057292 */ /* 0x000fe2000f8e33ff */
[----:B------:R-:W-:Y:S01]  /*06b0*/  UMOV UR6, 0x400 ;  /* 0x0000040000067882 */ /* 0x000fe20000000000 */
[----:B------:R-:W-:-:S02]  /*06c0*/  UIADD3 UR4, UPT, UPT, UR4, 0x4, URZ ;  /* 0x0000000404047890 */ /* 0x000fc4000fffe0ff */
[----:B------:R-:W-:Y:S02]  /*06d0*/  UIADD3 UR5, UPT, UPT, UR5, UR7, URZ ;  /* 0x0000000705057290 */ /* 0x000fe4000fffe0ff */
[----:B0-----:R-:W-:-:S04]  /*06e0*/  ULEA UR6, UR8, UR6, 0x18 ;  /* 0x0000000608067291 */ /* 0x001fc8000f8ec0ff */
[----:B------:R-:W-:-:S09]  /*06f0*/  ULEA UR5, UR5, UR6, 0x2 ;  /* 0x0000000605057291 */ /* 0x000fd2000f8e10ff */
[----:B------:R-:W2:Y:S04]  /*0700*/  @!P0 LDS R6, [UR5] ;  /* 0x00000005ff068984 */ /* 0x000ea80008000800 */
[----:B------:R-:W3:Y:S04]  /*0710*/  @!P1 LDS R8, [UR5+-0x4] ;  /* 0xfffffc05ff089984 */ /* 0x000ee80008000800 */
[----:B------:R-:W4:Y:S04]  /*0720*/  @!P2 LDS R10, [UR5+-0x8] ;  /* 0xfffff805ff0aa984 */ /* 0x000f280008000800 */
[----:B------:R-:W5:Y:S01]  /*0730*/  @!P3 LDS R12, [UR5+-0xc] ;  /* 0xfffff405ff0cb984 */ /* 0x000f620008000800 */
[----:B--2---:R-:W-:-:S04]  /*0740*/  @!P0 FFMA R2, R3, R6, R2 ;  /* 0x0000000603028223 */ /* 0x004fc80000000002 */
[----:B---3--:R-:W-:-:S04]  /*0750*/  @!P1 FFMA R2, R7, R8, R2 ;  /* 0x0000000807029223 */ /* 0x008fc80000000002 */
[----:B----4-:R-:W-:-:S04]  /*0760*/  @!P2 FFMA R2, R9, R10, R2 ;  /* 0x0000000a0902a223 */ /* 0x010fc80000000002 */
[----:B-----5:R-:W-:-:S07]  /*0770*/  @!P3 FFMA R2, R11, R12, R2 ;  /* 0x0000000c0b02b223 */ /* 0x020fce0000000002 */
.L_x_3:
[----:B------:R-:W-:Y:S05]  /*0780*/  BRA.U !UP1, `(.L_x_0) ;  /* 0x0000000109a87547 */ /* 0x000fea000b800000 */
[----:B------:R-:W-:Y:S02]  /*0790*/  UISETP.NE.AND UP0, UPT, UR10, 0x1, UPT ;  /* 0x000000010a00788c */ /* 0x000fe4000bf05270 */
[----:B------:R-:W-:-:S04]  /*07a0*/  ULOP3.LUT UR5, UR7, 0x1, URZ, 0xc0, !UPT ;  /* 0x0000000107057892 */ /* 0x000fc8000f8ec0ff */
[----:B------:R-:W-:-:S03]  /*07b0*/  UISETP.NE.U32.AND UP1, UPT, UR5, 0x1, UPT ;  /* 0x000000010500788c */ /* 0x000fc6000bf25070 */
[----:B------:R-:W-:Y:S08]  /*07c0*/  BRA.U !UP0, `(.L_x_4) ;  /* 0x0000000108507547 */ /* 0x000ff0000b800000 */
[----:B------:R-:W0:Y:S01]  /*07d0*/  LDCU UR5, c[0x0][0x398] ;  /* 0x00007300ff0577ac */ /* 0x000e220008000800 */
[----:B------:R-:W1:Y:S01]  /*07e0*/  LDC.64 R4, c[0x0][0x380] ;  /* 0x0000e000ff047b82 */ /* 0x000e620000000a00 */
[----:B------:R-:W-:-:S05]  /*07f0*/  VIADD R3, R0, UR4 ;  /* 0x0000000400037c36 */ /* 0x000fca0008000000 */
[C---:B------:R-:W-:Y:S02]  /*0800*/  IADD3 R6, PT, PT, R3.reuse, 0x1, RZ ;  /* 0x0000000103067810 */ /* 0x040fe40007ffe0ff */
[C---:B0-----:R-:W-:Y:S02]  /*0810*/  ISETP.GE.AND P0, PT, R3.reuse, UR5, PT ;  /* 0x0000000503007c0c */ /* 0x041fe4000bf06270 */
[----:B------:R-:W-:Y:S01]  /*0820*/  ISETP.GE.AND P1, PT, R6, UR5, PT ;  /* 0x0000000506007c0c */ /* 0x000fe2000bf26270 */
[----:B-1----:R-:W-:-:S10]  /*0830*/  IMAD.WIDE R4, R3, 0x4, R4 ;  /* 0x0000000403047825 */ /* 0x002fd400078e0204 */
[----:B------:R-:W2:Y:S04]  /*0840*/  @!P0 LDG.E R3, desc[UR12][R4.64] ;  /* 0x0000000c04038981 */ /* 0x000ea8000c1e1900 */
[----:B------:R-:W3:Y:S01]  /*0850*/  @!P1 LDG.E R7, desc[UR12][R4.64+0x4] ;  /* 0x0000040c04079981 */ /* 0x000ee2000c1e1900 */
[----:B------:R-:W0:Y:S01]  /*0860*/  S2UR UR8, SR_CgaCtaId ;  /* 0x00000000000879c3 */ /* 0x000e220000008800 */
[----:B------:R-:W-:Y:S01]  /*0870*/  ULOP3.LUT UR5, URZ, UR4, URZ, 0x33, !UPT ;  /* 0x00000004ff057292 */ /* 0x000fe2000f8e33ff */
[----:B------:R-:W-:Y:S01]  /*0880*/  UMOV UR6, 0x400 ;  /* 0x0000040000067882 */ /* 0x000fe20000000000 */
[----:B------:R-:W-:Y:S02]  /*0890*/  UIADD3 UR4, UPT, UPT, UR4, 0x2, URZ ;  /* 0x0000000204047890 */ /* 0x000fe4000fffe0ff */
[----:B------:R-:W-:-:S02]  /*08a0*/  UIADD3 UR5, UPT, UPT, UR5, UR7, URZ ;  /* 0x0000000705057290 */ /* 0x000fc4000fffe0ff */
[----:B0-----:R-:W-:-:S04]  /*08b0*/  ULEA UR6, UR8, UR6, 0x18 ;  /* 0x0000000608067291 */ /* 0x001fc8000f8ec0ff */
[----:B------:R-:W-:-:S09]  /*08c0*/  ULEA UR5, UR5, UR6, 0x2 ;  /* 0x0000000605057291 */ /* 0x000fd2000f8e10ff */
[----:B------:R-:W2:Y:S04]  /*08d0*/  @!P0 LDS R6, [UR5] ;  /* 0x00000005ff068984 */ /* 0x000ea80008000800 */
[----:B------:R-:W3:Y:S01]  /*08e0*/  @!P1 LDS R8, [UR5+-0x4] ;  /* 0xfffffc05ff089984 */ /* 0x000ee20008000800 */
[----:B--2---:R-:W-:-:S04]  /*08f0*/  @!P0 FFMA R2, R3, R6, R2 ;  /* 0x0000000603028223 */ /* 0x004fc80000000002 */
[----:B---3--:R-:W-:-:S07]  /*0900*/  @!P1 FFMA R2, R7, R8, R2 ;  /* 0x0000000807029223 */ /* 0x008fce0000000002 */
.L_x_4:
[----:B------:R-:W-:Y:S05]  /*0910*/  BRA.U UP1, `(.L_x_0) ;  /* 0x0000000101447547 */ /* 0x000fea000b800000 */
[----:B------:R-:W0:Y:S01]  /*0920*/  LDCU UR5, c[0x0][0x398] ;  /* 0x00007300ff0577ac */ /* 0x000e220008000800 */
[----:B------:R-:W-:Y:S01]  /*0930*/  IADD3 R3, PT, PT, R0, UR4, RZ ;  /* 0x0000000400037c10 */ /* 0x000fe2000fffe0ff */
[----:B------:R-:W-:Y:S03]  /*0940*/  BSSY.RECONVERGENT B0, `(.L_x_0) ;  /* 0x000000e000007945 */ /* 0x000fe60003800200 */
[----:B0-----:R-:W-:-:S13]  /*0950*/  ISETP.GE.AND P0, PT, R3, UR5, PT ;  /* 0x0000000503007c0c */ /* 0x001fda000bf06270 */
[----:B------:R-:W-:Y:S05]  /*0960*/  @P0 BRA `(.L_x_5) ;  /* 0x00000000002c0947 */ /* 0x000fea0003800000 */
[----:B------:R-:W0:Y:S02]  /*0970*/  LDC.64 R4, c[0x0][0x380] ;  /* 0x0000e000ff047b82 */ /* 0x000e240000000a00 */
[----:B0-----:R-:W-:-:S06]  /*0980*/  IMAD.WIDE R4, R3, 0x4, R4 ;  /* 0x0000000403047825 */ /* 0x001fcc00078e0204 */
[----:B------:R-:W2:Y:S01]  /*0990*/  LDG.E R5, desc[UR12][R4.64] ;  /* 0x0000000c04057981 */ /* 0x000ea2000c1e1900 */
[----:B------:R-:W0:Y:S01]  /*09a0*/  S2UR UR8, SR_CgaCtaId ;  /* 0x00000000000879c3 */ /* 0x000e220000008800 */
[----:B------:R-:W-:Y:S01]  /*09b0*/  ULOP3.LUT UR5, URZ, UR4, URZ, 0x33, !UPT ;  /* 0x00000004ff057292 */ /* 0x000fe2000f8e33ff */
[----:B------:R-:W-:-:S03]  /*09c0*/  UMOV UR6, 0x400 ;  /* 0x0000040000067882 */ /* 0x000fc60000000000 */
[----:B------:R-:W-:Y:S02]  /*09d0*/  UIADD3 UR5, UPT, UPT, UR5, UR7, URZ ;  /* 0x0000000705057290 */ /* 0x000fe4000fffe0ff */
[----:B0-----:R-:W-:-:S04]  /*09e0*/  ULEA UR6, UR8, UR6, 0x18 ;  /* 0x0000000608067291 */ /* 0x001fc8000f8ec0ff */
[----:B------:R-:W-:-:S09]  /*09f0*/  ULEA UR5, UR5, UR6, 0x2 ;  /* 0x0000000605057291 */ /* 0x000fd2000f8e10ff */
[----:B------:R-:W2:Y:S02]  /*0a00*/  LDS R3, [UR5] ;  /* 0x00000005ff037984 */ /* 0x000ea40008000800 */
[----:B--2---:R-:W-:-:S07]  /*0a10*/  FFMA R2, R5, R3, R2 ;  /* 0x0000000305027223 */ /* 0x004fce0000000002 */
.L_x_5:
[----:B------:R-:W-:Y:S05]  /*0a20*/  BSYNC.RECONVERGENT B0 ;  /* 0x0000000000007941 */ /* 0x000fea0003800200 */
.L_x_0:
[----:B------:R-:W0:Y:S02]  /*0a30*/  LDC.64 R4, c[0x0][0x390] ;  /* 0x0000e400ff047b82 */ /* 0x000e240000000a00 */
[----:B0-----:R-:W-:-:S05]  /*0a40*/  IMAD.WIDE R4, R0, 0x4, R4 ;  /* 0x0000000400047825 */ /* 0x001fca00078e0204 */
[----:B------:R-:W-:Y:S01]  /*0a50*/  STG.E desc[UR12][R4.64], R2 ;  /* 0x0000000204007986 */ /* 0x000fe2000c10190c */
[----:B------:R-:W-:Y:S05]  /*0a60*/  EXIT ;  /* 0x000000000000794d */ /* 0x000fea0003800000 */
.L_x_6:
[----:B------:R-:W-:-:S00]  /*0a70*/  BRA `(.L_x_6) ;  /* 0xfffffffc00fc7947 */ /* 0x000fc0000383ffff */
[----:B------:R-:W-:-:S00]  /*0a80*/  NOP ;  /* 0x0000000000007918 */ /* 0x000fc00000000000 */
[----:B------:R-:W-:-:S00]  /*0a90*/  NOP ;  /* 0x0000000000007918 */ /* 0x000fc00000000000 */
[----:B------:R-:W-:-:S00]  /*0aa0*/  NOP ;  /* 0x0000000000007918 */ /* 0x000fc00000000000 */
[----:B------:R-:W-:-:S00]  /*0ab0*/  NOP ;  /* 0x0000000000007918 */ /* 0x000fc00000000000 */
[----:B------:R-:W-:-:S00]  /*0ac0*/  NOP ;  /* 0x0000000000007918 */ /* 0x000fc00000000000 */
[----:B------:R-:W-:-:S00]  /*0ad0*/  NOP ;  /* 0x0000000000007918 */ /* 0x000fc00000000000 */
[----:B------:R-:W-:-:S00]  /*0ae0*/  NOP ;  /* 0x0000000000007918 */ /* 0x000fc00000000000 */
[----:B------:R-:W-:-:S00]  /*0af0*/  NOP ;  /* 0x0000000000007918 */ /* 0x000fc00000000000 */
.L_x_25:


//--------------------- .text._Z27convolution_1d_tiled_kernelPKfS0_Pfiii --------------------------
	.section	.text._Z27convolution_1d_tiled_kernelPKfS0_Pfiii,"ax",@progbits
	.align	128
        .global         _Z27convolution_1d_tiled_kernelPKfS0_Pfiii
        .type           _Z27convolution_1d_tiled_kernelPKfS0_Pfiii,@function
        .size           _Z27convolution_1d_tiled_kernelPKfS0_Pfiii,(.L_x_26 - _Z27convolution_1d_tiled_kernelPKfS0_Pfiii)
        .other          _Z27convolution_1d_tiled_kernelPKfS0_Pfiii,@"STO_CUDA_ENTRY STV_DEFAULT"
_Z27convolution_1d_tiled_kernelPKfS0_Pfiii:
.text._Z27convolution_1d_tiled_kernelPKfS0_Pfiii:
[----:B------:R-:W-:Y:S01]  /*0000*/  LDC R1, c[0x0][0x37c] ;  /* 0x0000df00ff017b82 */ /* 0x000fe20000000800 */
[----:B------:R-:W0:Y:S07]  /*0010*/  S2R R0, SR_TID.X ;  /* 0x0000000000007919 */ /* 0x000e2e0000002100 */
[----:B------:R-:W0:Y:S01]  /*0020*/  LDC R6, c[0x0][0x39c] ;  /* 0x0000e700ff067b82 */ /* 0x000e220000000800 */
[----:B------:R-:W1:Y:S01]  /*0030*/  LDCU.64 UR8, c[0x0][0x358] ;  /* 0x00006b00ff0877ac */ /* 0x000e620008000a00 */
[----:B------:R-:W2:Y:S06]  /*0040*/  S2R R2, SR_CgaCtaId ;  /* 0x0000000000027919 */ /* 0x000eac0000008800 */
[----:B------:R-:W3:Y:S08]  /*0050*/  S2UR UR4, SR_CTAID.X ;  /* 0x00000000000479c3 */ /* 0x000ef00000002500 */
[----:B------:R-:W3:Y:S08]  /*0060*/  LDC R10, c[0x0][0x360] ;  /* 0x0000d800ff0a7b82 */ /* 0x000ef00000000800 */
[----:B------:R-:W4:Y:S01]  /*0070*/  LDC R9, c[0x0][0x398] ;  /* 0x0000e600ff097b82 */ /* 0x000f220000000800 */
[----:B0-----:R-:W-:-:S13]  /*0080*/  ISETP.GE.AND P0, PT, R0, R6, PT ;  /* 0x000000060000720c */ /* 0x001fda0003f06270 */
[----:B------:R-:W0:Y:S02]  /*0090*/  @!P0 LDC.64 R4, c[0x0][0x388] ;  /* 0x0000e200ff048b82 */ /* 0x000e240000000a00 */
[----:B0-----:R-:W-:-:S06]  /*00a0*/  @!P0 IMAD.WIDE.U32 R4, R0, 0x4, R4 ;  /* 0x0000000400048825 */ /* 0x001fcc00078e0004 */
[----:B-1----:R0:W5:Y:S01]  /*00b0*/  @!P0 LDG.E R4, desc[UR8][R4.64] ;  /* 0x0000000804048981 */ /* 0x002162000c1e1900 */
[----:B------:R-:W-:Y:S01]  /*00c0*/  MOV R3, 0x400 ;  /* 0x0000040000037802 */ /* 0x000fe20000000f00 */
[----:B---3--:R-:W-:Y:S01]  /*00d0*/  IMAD R11, R10, UR4, RZ ;  /* 0x000000040a0b7c24 */ /* 0x008fe2000f8e02ff */
[----:B------:R-:W-:Y:S02]  /*00e0*/  BSSY.RECONVERGENT B0, `(.L_x_7) ;  /* 0x000001a000007945 */ /* 0x000fe40003800200 */
[----:B--2---:R-:W-:Y:S02]  /*00f0*/  LEA R3, R2, R3, 0x18 ;  /* 0x0000000302037211 */ /* 0x004fe400078ec0ff */
[----:B------:R-:W-:-:S03]  /*0100*/  IADD3 R2, PT, PT, R10, R6, R11 ;  /* 0x000000060a027210 */ /* 0x000fc60007ffe00b */
[----:B------:R-:W-:Y:S01]  /*0110*/  @!P0 IMAD R7, R0, 0x4, R3 ;  /* 0x0000000400078824 */ /* 0x000fe200078e0203 */
[----:B----4-:R-:W-:-:S05]  /*0120*/  VIADDMNMX.U32 R2, R2, 0xffffffff, R9, PT ;  /* 0xffffffff02027846 */ /* 0x010fca0003800009 */
[----:B0-----:R-:W-:Y:S01]  /*0130*/  IMAD.IADD R5, R2, 0x1, -R11 ;  /* 0x0000000102057824 */ /* 0x001fe200078e0a0b */
[----:B------:R-:W-:Y:S01]  /*0140*/  LEA R2, R6, R3, 0x2 ;  /* 0x0000000306027211 */ /* 0x000fe200078e10ff */
[----:B-----5:R0:W-:Y:S03]  /*0150*/  @!P0 STS [R7], R4 ;  /* 0x0000000407008388 */ /* 0x0201e60000000800 */
[----:B------:R-:W-:-:S13]  /*0160*/  ISETP.GE.AND P0, PT, R0, R5, PT ;  /* 0x000000050000720c */ /* 0x000fda0003f06270 */
[----:B0-----:R-:W-:Y:S05]  /*0170*/  @P0 BRA `(.L_x_8) ;  /* 0x0000000000400947 */ /* 0x001fea0003800000 */
[----:B------:R-:W0:Y:S01]  /*0180*/  LDC R12, c[0x0][0x398] ;  /* 0x0000e600ff0c7b82 */ /* 0x000e220000000800 */
[----:B------:R-:W-:-:S07]  /*0190*/  IMAD.MOV.U32 R4, RZ, RZ, R0 ;  /* 0x000000ffff047224 */ /* 0x000fce00078e0000 */
[----:B------:R-:W1:Y:S02]  /*01a0*/  LDC.64 R8, c[0x0][0x380] ;  /* 0x0000e000ff087b82 */ /* 0x000e640000000a00 */
.L_x_11:
[----:B0-----:R-:W-:Y:S01]  /*01b0*/  IMAD.IADD R7, R11, 0x1, R4 ;  /* 0x000000010b077824 */ /* 0x001fe200078e0204 */
[----:B------:R-:W-:Y:S01]  /*01c0*/  BSSY.RECONVERGENT B1, `(.L_x_9) ;  /* 0x0000007000017945 */ /* 0x000fe20003800200 */
[----:B------:R-:W-:Y:S01]  /*01d0*/  LEA R13, R4, R2, 0x2 ;  /* 0x00000002040d7211 */ /* 0x000fe200078e10ff */
[----:B------:R-:W-:Y:S02]  /*01e0*/  IMAD.MOV.U32 R6, RZ, RZ, RZ ;  /* 0x000000ffff067224 */ /* 0x000fe400078e00ff */
[----:B0-----:R-:W-:-:S13]  /*01f0*/  ISETP.GE.AND P0, PT, R7, R12, PT ;  /* 0x0000000c0700720c */ /* 0x001fda0003f06270 */
[----:B------:R-:W-:Y:S05]  /*0200*/  @P0 BRA `(.L_x_10) ;  /* 0x0000000000080947 */ /* 0x000fea0003800000 */
[----:B-1----:R-:W-:-:S06]  /*0210*/  IMAD.WIDE R6, R7, 0x4, R8 ;  /* 0x0000000407067825 */ /* 0x002fcc00078e0208 */
[----:B------:R0:W5:Y:S02]  /*0220*/  LDG.E R6, desc[UR8][R6.64] ;  /* 0x0000000806067981 */ /* 0x000164000c1e1900 */
.L_x_10:
[----:B------:R-:W-:Y:S05]  /*0230*/  BSYNC.RECONVERGENT B1 ;  /* 0x0000000000017941 */ /* 0x000fea0003800200 */
.L_x_9:
[----:B-----5:R2:W-:Y:S01]  /*0240*/  STS [R13], R6 ;  /* 0x000000060d007388 */ /* 0x0205e20000000800 */
[----:B------:R-:W-:-:S05]  /*0250*/  IMAD.IADD R4, R10, 0x1, R4 ;  /* 0x000000010a047824 */ /* 0x000fca00078e0204 */
[----:B------:R-:W-:-:S13]  /*0260*/  ISETP.GE.AND P0, PT, R4, R5, PT ;  /* 0x000000050400720c */ /* 0x000fda0003f06270 */
[----:B--2---:R-:W-:Y:S05]  /*0270*/  @!P0 BRA `(.L_x_11) ;  /* 0xfffffffc00cc8947 */ /* 0x004fea000383ffff */
.L_x_8:
[----:B------:R-:W-:Y:S05]  /*0280*/  BSYNC.RECONVERGENT B0 ;  /* 0x0000000000007941 */ /* 0x000fea0003800200 */
.L_x_7:
[----:B------:R-:W2:Y:S01]  /*0290*/  LDCU UR4, c[0x0][0x3a0] ;  /* 0x00007400ff0477ac */ /* 0x000ea20008000800 */
[----:B------:R-:W-:Y:S01]  /*02a0*/  IADD3 R6, PT, PT, R11, R0, RZ ;  /* 0x000000000b067210 */ /* 0x000fe20007ffe0ff */
[----:B------:R-:W-:Y:S03]  /*02b0*/  BAR.SYNC.DEFER_BLOCKING 0x0 ;  /* 0x0000000000007b1d */ /* 0x000fe60000010000 */
[----:B--2---:R-:W-:-:S13]  /*02c0*/  ISETP.GE.AND P0, PT, R6, UR4, PT ;  /* 0x0000000406007c0c */ /* 0x004fda000bf06270 */
[----:B------:R-:W-:Y:S05]  /*02d0*/  @P0 EXIT ;  /* 0x000000000000094d */ /* 0x000fea0003800000 */
[----:B------:R-:W2:Y:S01]  /*02e0*/  LDCU UR4, c[0x0][0x39c] ;  /* 0x00007380ff0477ac */ /* 0x000ea20008000800 */
[----:B------:R-:W-:Y:S01]  /*02f0*/  IMAD.MOV.U32 R4, RZ, RZ, RZ ;  /* 0x000000ffff047224 */ /* 0x000fe200078e00ff */
[----:B--2---:R-:W-:-:S09]  /*0300*/  UISETP.GE.AND UP0, UPT, UR4, 0x1, UPT ;  /* 0x000000010400788c */ /* 0x004fd2000bf06270 */
[----:B------:R-:W-:Y:S05]  /*0310*/  BRA.U !UP0, `(.L_x_12) ;  /* 0x0000000508b87547 */ /* 0x000fea000b800000 */
[----:B------:R-:W-:Y:S01]  /*0320*/  UISETP.GE.U32.AND UP0, UPT, UR4, 0x8, UPT ;  /* 0x000000080400788c */ /* 0x000fe2000bf06070 */
[----:B------:R-:W-:Y:S01]  /*0330*/  HFMA2 R4, -RZ, RZ, 0, 0 ;  /* 0x00000000ff047431 */ /* 0x000fe200000001ff */
[----:B------:R-:W-:Y:S01]  /*0340*/  ULOP3.LUT UR5, UR4, 0x7, URZ, 0xc0, !UPT ;  /* 0x0000000704057892 */ /* 0x000fe2000f8ec0ff */
[----:B0-----:R-:W-:-:S03]  /*0350*/  IMAD.MOV.U32 R7, RZ, RZ, RZ ;  /* 0x000000ffff077224 */ /* 0x001fc600078e00ff */
[----:B------:R-:W-:-:S03]  /*0360*/  UISETP.NE.AND UP1, UPT, UR5, URZ, UPT ;  /* 0x000000ff0500728c */ /* 0x000fc6000bf25270 */
[----:B------:R-:W-:Y:S08]  /*0370*/  BRA.U !UP0, `(.L_x_13) ;  /* 0x0000000108c47547 */ /* 0x000ff0000b800000 */
[----:B------:R-:W-:Y:S01]  /*0380*/  ULOP3.LUT UR4, UR4, 0x7ffffff8, URZ, 0xc0, !UPT ;  /* 0x7ffffff804047892 */ /* 0x000fe2000f8ec0ff */
[----:B------:R-:W-:Y:S01]  /*0390*/  MOV R4, RZ ;  /* 0x000000ff00047202 */ /* 0x000fe20000000f00 */
[----:B------:R-:W-:-:S04]  /*03a0*/  IMAD.MOV.U32 R10, RZ, RZ, RZ ;  /* 0x000000ffff0a7224 */ /* 0x000fc800078e00ff */
[----:B------:R-:W-:-:S07]  /*03b0*/  MOV R7, UR4 ;  /* 0x0000000400077c02 */ /* 0x000fce0008000f00 */
.L_x_14:
[----:B------:R-:W-:Y:S02]  /*03c0*/  IMAD.IADD R17, R0, 0x1, R10 ;  /* 0x0000000100117824 */ /* 0x000fe400078e020a */
[C---:B-1----:R-:W-:Y:S02]  /*03d0*/  IMAD R8, R10.reuse, 0x4, R3 ;  /* 0x000000040a087824 */ /* 0x042fe400078e0203 */
[C---:B------:R-:W-:Y:S01]  /*03e0*/  VIADD R16, R17.reuse, 0x2 ;  /* 0x0000000211107836 */ /* 0x040fe20000000000 */
[CC--:B------:R-:W-:Y:S01]  /*03f0*/  ISETP.GE.AND P6, PT, R17.reuse, R5.reuse, PT ;  /* 0x000000051100720c */ /* 0x0c0fe20003fc6270 */
[C---:B------:R-:W-:Y:S01]  /*0400*/  VIADD R18, R17.reuse, 0x6 ;  /* 0x0000000611127836 */ /* 0x040fe20000000000 */
[C---:B------:R-:W-:Y:S01]  /*0410*/  LEA R9, R17.reuse, R2, 0x2 ;  /* 0x0000000211097211 */ /* 0x040fe200078e10ff */
[----:B------:R-:W-:Y:S01]  /*0420*/  VIADD R10, R10, 0x8 ;  /* 0x000000080a0a7836 */ /* 0x000fe20000000000 */
[C---:B------:R-:W-:Y:S02]  /*0430*/  IADD3 R12, PT, PT, R17.reuse, 0x1, RZ ;  /* 0x00000001110c7810 */ /* 0x040fe40007ffe0ff */
[-C--:B------:R-:W-:Y:S01]  /*0440*/  ISETP.GE.AND P1, PT, R16, R5.reuse, PT ;  /* 0x000000051000720c */ /* 0x080fe20003f26270 */
[----:B------:R-:W-:Y:S01]  /*0450*/  VIADD R16, R17, 0x4 ;  /* 0x0000000411107836 */ /* 0x000fe20000000000 */
[----:B------:R-:W-:-:S02]  /*0460*/  ISETP.GE.AND P0, PT, R12, R5, PT ;  /* 0x000000050c00720c */ /* 0x000fc40003f06270 */
[C---:B------:R-:W-:Y:S02]  /*0470*/  IADD3 R12, PT, PT, R17.reuse, 0x3, RZ ;  /* 0x00000003110c7810 */ /* 0x040fe40007ffe0ff */
[-C--:B------:R-:W-:Y:S01]  /*0480*/  ISETP.GE.AND P3, PT, R16, R5.reuse, PT ;  /* 0x000000051000720c */ /* 0x080fe20003f66270 */
[----:B------:R-:W-:Y:S01]  /*0490*/  @!P6 LDS R13, [R9] ;  /* 0x00000000090de984 */ /* 0x000fe20000000800 */
[-C--:B------:R-:W-:Y:S02]  /*04a0*/  ISETP.GE.AND P2, PT, R12, R5.reuse, PT ;  /* 0x000000050c00720c */ /* 0x080fe40003f46270 */
[C---:B------:R-:W-:Y:S01]  /*04b0*/  IADD3 R16, PT, PT, R17.reuse, 0x5, RZ ;  /* 0x0000000511107810 */ /* 0x040fe20007ffe0ff */
[----:B------:R-:W0:Y:S01]  /*04c0*/  @!P6 LDS R14, [R8] ;  /* 0x00000000080ee984 */ /* 0x000e220000000800 */
[-C--:B------:R-:W-:Y:S02]  /*04d0*/  ISETP.GE.AND P5, PT, R18, R5.reuse, PT ;  /* 0x000000051200720c */ /* 0x080fe40003fa6270 */
[----:B------:R-:W-:Y:S01]  /*04e0*/  ISETP.GE.AND P4, PT, R16, R5, PT ;  /* 0x000000051000720c */ /* 0x000fe20003f86270 */
[----:B------:R-:W-:Y:S01]  /*04f0*/  @!P0 LDS R11, [R9+0x4] ;  /* 0x00000400090b8984 */ /* 0x000fe20000000800 */
[----:B------:R-:W-:-:S03]  /*0500*/  IADD3 R16, PT, PT, R17, 0x7, RZ ;  /* 0x0000000711107810 */ /* 0x000fc60007ffe0ff */
[----:B------:R-:W1:Y:S04]  /*0510*/  @!P0 LDS R12, [R8+0x4] ;  /* 0x00000400080c8984 */ /* 0x000e680000000800 */
[----:B------:R-:W-:Y:S04]  /*0520*/  @!P1 LDS R15, [R9+0x8] ;  /* 0x00000800090f9984 */ /* 0x000fe80000000800 */
[----:B------:R-:W2:Y:S04]  /*0530*/  @!P1 LDS R20, [R8+0x8] ;  /* 0x0000080008149984 */ /* 0x000ea80000000800 */
[----:B------:R-:W-:Y:S04]  /*0540*/  @!P2 LDS R17, [R9+0xc] ;  /* 0x00000c000911a984 */ /* 0x000fe80000000800 */
[----:B------:R-:W3:Y:S04]  /*0550*/  @!P2 LDS R18, [R8+0xc] ;  /* 0x00000c000812a984 */ /* 0x000ee80000000800 */
[----:B------:R-:W-:Y:S04]  /*0560*/  @!P4 LDS R19, [R9+0x14] ;  /* 0x000014000913c984 */ /* 0x000fe80000000800 */
[----:B------:R-:W-:Y:S04]  /*0570*/  @!P5 LDS R21, [R9+0x18] ;  /* 0x000018000915d984 */ /* 0x000fe80000000800 */
[----:B------:R-:W-:Y:S01]  /*0580*/  @!P5 LDS R22, [R8+0x18] ;  /* 0x000018000816d984 */ /* 0x000fe20000000800 */
[----:B0-----:R-:W-:Y:S01]  /*0590*/  @!P6 FFMA R4, R13, R14, R4 ;  /* 0x0000000e0d04e223 */ /* 0x001fe20000000004 */
[----:B------:R-:W-:-:S02]  /*05a0*/  ISETP.GE.AND P6, PT, R16, R5, PT ;  /* 0x000000051000720c */ /* 0x000fc40003fc6270 */
[----:B------:R-:W-:Y:S04]  /*05b0*/  @!P3 LDS R13, [R9+0x10] ;  /* 0x00001000090db984 */ /* 0x000fe80000000800 */
[----:B------:R-:W0:Y:S01]  /*05c0*/  @!P3 LDS R14, [R8+0x10] ;  /* 0x00001000080eb984 */ /* 0x000e220000000800 */
[----:B-1----:R-:W-:Y:S01]  /*05d0*/  @!P0 FFMA R4, R11, R12, R4 ;  /* 0x0000000c0b048223 */ /* 0x002fe20000000004 */
[----:B------:R-:W-:Y:S02]  /*05e0*/  ISETP.NE.AND P0, PT, R10, R7, PT ;  /* 0x000000070a00720c */ /* 0x000fe40003f05270 */
[----:B------:R-:W1:Y:S04]  /*05f0*/  @!P4 LDS R16, [R8+0x14] ;  /* 0x000014000810c984 */ /* 0x000e680000000800 */
[----:B------:R-:W-:Y:S01]  /*0600*/  @!P6 LDS R23, [R9+0x1c] ;  /* 0x00001c000917e984 */ /* 0x000fe20000000800 */
[----:B--2---:R-:W-:-:S03]  /*0610*/  @!P1 FFMA R4, R15, R20, R4 ;  /* 0x000000140f049223 */ /* 0x004fc60000000004 */
[----:B------:R-:W2:Y:S01]  /*0620*/  @!P6 LDS R24, [R8+0x1c] ;  /* 0x00001c000818e984 */ /* 0x000ea20000000800 */
[----:B---3--:R-:W-:-:S04]  /*0630*/  @!P2 FFMA R4, R17, R18, R4 ;  /* 0x000000121104a223 */ /* 0x008fc80000000004 */
[----:B0-----:R-:W-:-:S04]  /*0640*/  @!P3 FFMA R4, R13, R14, R4 ;  /* 0x0000000e0d04b223 */ /* 0x001fc80000000004 */
[----:B-1----:R-:W-:-:S04]  /*0650*/  @!P4 FFMA R4, R19, R16, R4 ;  /* 0x000000101304c223 */ /* 0x002fc80000000004 */
[----:B------:R-:W-:-:S04]  /*0660*/  @!P5 FFMA R4, R21, R22, R4 ;  /* 0x000000161504d223 */ /* 0x000fc80000000004 */
[----:B--2---:R-:W-:Y:S01]  /*0670*/  @!P6 FFMA R4, R23, R24, R4 ;  /* 0x000000181704e223 */ /* 0x004fe20000000004 */
[----:B------:R-:W-:Y:S06]  /*0680*/  @P0 BRA `(.L_x_14) ;  /* 0xfffffffc004c0947 */ /* 0x000fec000383ffff */
.L_x_13:
[----:B------:R-:W-:Y:S05]  /*0690*/  BRA.U !UP1, `(.L_x_12) ;  /* 0x0000000109d87547 */ /* 0x000fea000b800000 */
[----:B------:R-:W0:Y:S01]  /*06a0*/  LDCU UR4, c[0x0][0x39c] ;  /* 0x00007380ff0477ac */ /* 0x000e220008000800 */
[----:B------:R-:W-:Y:S02]  /*06b0*/  UISETP.GE.U32.AND UP0, UPT, UR5, 0x4, UPT ;  /* 0x000000040500788c */ /* 0x000fe4000bf06070 */
[----:B0-----:R-:W-:-:S04]  /*06c0*/  ULOP3.LUT UR6, UR4, 0x3, URZ, 0xc0, !UPT ;  /* 0x0000000304067892 */ /* 0x001fc8000f8ec0ff */
[----:B------:R-:W-:-:S03]  /*06d0*/  UISETP.NE.AND UP1, UPT, UR6, URZ, UPT ;  /* 0x000000ff0600728c */ /* 0x000fc6000bf25270 */
[----:B------:R-:W-:Y:S08]  /*06e0*/  BRA.U !UP0, `(.L_x_15) ;  /* 0x00000001085c7547 */ /* 0x000ff0000b800000 */
[C---:B-1----:R-:W-:Y:S01]  /*06f0*/  IADD3 R9, PT, PT, R7.reuse, R0, RZ ;  /* 0x0000000007097210 */ /* 0x042fe20007ffe0ff */
[C---:B------:R-:W-:Y:S01]  /*0700*/  IMAD R14, R7.reuse, 0x4, R3 ;  /* 0x00000004070e7824 */ /* 0x040fe200078e0203 */
[----:B------:R-:W-:Y:S02]  /*0710*/  IADD3 R7, PT, PT, R7, 0x4, RZ ;  /* 0x0000000407077810 */ /* 0x000fe40007ffe0ff */
[C---:B------:R-:W-:Y:S01]  /*0720*/  ISETP.GE.AND P0, PT, R9.reuse, R5, PT ;  /* 0x000000050900720c */ /* 0x040fe20003f06270 */
[C---:B------:R-:W-:Y:S01]  /*0730*/  VIADD R8, R9.reuse, 0x1 ;  /* 0x0000000109087836 */ /* 0x040fe20000000000 */
[C---:B------:R-:W-:Y:S01]  /*0740*/  IADD3 R10, PT, PT, R9.reuse, 0x2, RZ ;  /* 0x00000002090a7810 */ /* 0x040fe20007ffe0ff */
[----:B------:R-:W-:-:S03]  /*0750*/  IMAD R12, R9, 0x4, R2 ;  /* 0x00000004090c7824 */ /* 0x000fc600078e0202 */
[-C--:B------:R-:W-:Y:S02]  /*0760*/  ISETP.GE.AND P1, PT, R8, R5.reuse, PT ;  /* 0x000000050800720c */ /* 0x080fe40003f26270 */
[----:B------:R-:W-:Y:S02]  /*0770*/  IADD3 R8, PT, PT, R9, 0x3, RZ ;  /* 0x0000000309087810 */ /* 0x000fe40007ffe0ff */
[-C--:B------:R-:W-:Y:S02]  /*0780*/  ISETP.GE.AND P2, PT, R10, R5.reuse, PT ;  /* 0x000000050a00720c */ /* 0x080fe40003f46270 */
[----:B------:R-:W-:Y:S01]  /*0790*/  ISETP.GE.AND P3, PT, R8, R5, PT ;  /* 0x000000050800720c */ /* 0x000fe20003f66270 */
[----:B------:R-:W-:Y:S04]  /*07a0*/  @!P0 LDS R9, [R12] ;  /* 0x000000000c098984 */ /* 0x000fe80000000800 */
[----:B------:R-:W0:Y:S04]  /*07b0*/  @!P0 LDS R8, [R14] ;  /* 0x000000000e088984 */ /* 0x000e280000000800 */
[----:B------:R-:W-:Y:S04]  /*07c0*/  @!P1 LDS R11, [R12+0x4] ;  /* 0x000004000c0b9984 */ /* 0x000fe80000000800 */
[----:B------:R-:W1:Y:S04]  /*07d0*/  @!P1 LDS R16, [R14+0x4] ;  /* 0x000004000e109984 */ /* 0x000e680000000800 */
[----:B------:R-:W-:Y:S04]  /*07e0*/  @!P2 LDS R13, [R12+0x8] ;  /* 0x000008000c0da984 */ /* 0x000fe80000000800 */
[----:B------:R-:W2:Y:S04]  /*07f0*/  @!P2 LDS R10, [R14+0x8] ;  /* 0x000008000e0aa984 */ /* 0x000ea80000000800 */
[----:B------:R-:W-:Y:S04]  /*0800*/  @!P3 LDS R15, [R12+0xc] ;  /* 0x00000c000c0fb984 */ /* 0x000fe80000000800 */
[----:B------:R-:W3:Y:S01]  /*0810*/  @!P3 LDS R17, [R14+0xc] ;  /* 0x00000c000e11b984 */ /* 0x000ee20000000800 */
[----:B0-----:R-:W-:-:S04]  /*0820*/  @!P0 FFMA R4, R9, R8, R4 ;  /* 0x0000000809048223 */ /* 0x001fc80000000004 */
[----:B-1----:R-:W-:-:S04]  /*0830*/  @!P1 FFMA R4, R11, R16, R4 ;  /* 0x000000100b049223 */ /* 0x002fc80000000004 */
[----:B--2---:R-:W-:-:S04]  /*0840*/  @!P2 FFMA R4, R13, R10, R4 ;  /* 0x0000000a0d04a223 */ /* 0x004fc80000000004 */
[----:B---3--:R-:W-:-:S07]  /*0850*/  @!P3 FFMA R4, R15, R17, R4 ;  /* 0x000000110f04b223 */ /* 0x008fce0000000004 */
.L_x_15:
[----:B------:R-:W-:Y:S05]  /*0860*/  BRA.U !UP1, `(.L_x_12) ;  /* 0x0000000109647547 */ /* 0x000fea000b800000 */
[----:B------:R-:W-:Y:S02]  /*0870*/  UISETP.NE.AND UP0, UPT, UR6, 0x1, UPT ;  /* 0x000000010600788c */ /* 0x000fe4000bf05270 */
[----:B------:R-:W-:-:S04]  /*0880*/  ULOP3.LUT UR4, UR4, 0x1, URZ, 0xc0, !UPT ;  /* 0x0000000104047892 */ /* 0x000fc8000f8ec0ff */
[----:B------:R-:W-:-:S03]  /*0890*/  UISETP.NE.U32.AND UP1, UPT, UR4, 0x1, UPT ;  /* 0x000000010400788c */ /* 0x000fc6000bf25070 */
[----:B------:R-:W-:Y:S08]  /*08a0*/  BRA.U !UP0, `(.L_x_16) ;  /* 0x0000000108347547 */ /* 0x000ff0000b800000 */
[C---:B------:R-:W-:Y:S01]  /*08b0*/  IMAD.IADD R10, R7.reuse, 0x1, R0 ;  /* 0x00000001070a7824 */ /* 0x040fe200078e0200 */
[C---:B------:R-:W-:Y:S01]  /*08c0*/  LEA R13, R7.reuse, R3, 0x2 ;  /* 0x00000003070d7211 */ /* 0x040fe200078e10ff */
[----:B------:R-:W-:-:S03]  /*08d0*/  VIADD R7, R7, 0x2 ;  /* 0x0000000207077836 */ /* 0x000fc60000000000 */
[C---:B------:R-:W-:Y:S02]  /*08e0*/  ISETP.GE.AND P0, PT, R10.reuse, R5, PT ;  /* 0x000000050a00720c */ /* 0x040fe40003f06270 */
[C---:B-1----:R-:W-:Y:S01]  /*08f0*/  IADD3 R8, PT, PT, R10.reuse, 0x1, RZ ;  /* 0x000000010a087810 */ /* 0x042fe20007ffe0ff */
[----:B------:R-:W-:-:S03]  /*0900*/  IMAD R10, R10, 0x4, R2 ;  /* 0x000000040a0a7824 */ /* 0x000fc600078e0202 */
[----:B------:R-:W-:-:S07]  /*0910*/  ISETP.GE.AND P1, PT, R8, R5, PT ;  /* 0x000000050800720c */ /* 0x000fce0003f26270 */
[----:B------:R-:W-:Y:S04]  /*0920*/  @!P0 LDS R9, [R10] ;  /* 0x000000000a098984 */ /* 0x000fe80000000800 */
[----:B------:R-:W0:Y:S04]  /*0930*/  @!P0 LDS R8, [R13] ;  /* 0x000000000d088984 */ /* 0x000e280000000800 */
[----:B------:R-:W-:Y:S04]  /*0940*/  @!P1 LDS R11, [R10+0x4] ;  /* 0x000004000a0b9984 */ /* 0x000fe80000000800 */
[----:B------:R-:W1:Y:S01]  /*0950*/  @!P1 LDS R12, [R13+0x4] ;  /* 0x000004000d0c9984 */ /* 0x000e620000000800 */
[----:B0-----:R-:W-:-:S04]  /*0960*/  @!P0 FFMA R4, R9, R8, R4 ;  /* 0x0000000809048223 */ /* 0x001fc80000000004 */
[----:B-1----:R-:W-:-:S07]  /*0970*/  @!P1 FFMA R4, R11, R12, R4 ;  /* 0x0000000c0b049223 */ /* 0x002fce0000000004 */
.L_x_16:
[----:B------:R-:W-:Y:S05]  /*0980*/  BRA.U UP1, `(.L_x_12) ;  /* 0x00000001011c7547 */ /* 0x000fea000b800000 */
[----:B------:R-:W-:-:S04]  /*0990*/  IADD3 R0, PT, PT, R0, R7, RZ ;  /* 0x0000000700007210 */ /* 0x000fc80007ffe0ff */
[----:B------:R-:W-:-:S13]  /*09a0*/  ISETP.GE.AND P0, PT, R0, R5, PT ;  /* 0x000000050000720c */ /* 0x000fda0003f06270 */
[----:B------:R-:W-:Y:S01]  /*09b0*/  @!P0 LEA R7, R7, R3, 0x2 ;  /* 0x0000000307078211 */ /* 0x000fe200078e10ff */
[----:B------:R-:W-:-:S05]  /*09c0*/  @!P0 IMAD R2, R0, 0x4, R2 ;  /* 0x0000000400028824 */ /* 0x000fca00078e0202 */
[----:B------:R-:W-:Y:S04]  /*09d0*/  @!P0 LDS R3, [R2] ;  /* 0x0000000002038984 */ /* 0x000fe80000000800 */
[----:B------:R-:W0:Y:S02]  /*09e0*/  @!P0 LDS R7, [R7] ;  /* 0x0000000007078984 */ /* 0x000e240000000800 */
[----:B0-----:R-:W-:-:S07]  /*09f0*/  @!P0 FFMA R4, R3, R7, R4 ;  /* 0x0000000703048223 */ /* 0x001fce0000000004 */
.L_x_12:
[----:B------:R-:W0:Y:S02]  /*0a00*/  LDC.64 R2, c[0x0][0x390] ;  /* 0x0000e400ff027b82 */ /* 0x000e240000000a00 */
[----:B0-----:R-:W-:-:S05]  /*0a10*/  IMAD.WIDE R6, R6, 0x4, R2 ;  /* 0x0000000406067825 */ /* 0x001fca00078e0202 */
[----:B------:R-:W-:Y:S01]  /*0a20*/  STG.E desc[UR8][R6.64], R4 ;  /* 0x0000000406007986 */ /* 0x000fe2000c101908 */
[----:B------:R-:W-:Y:S05]  /*0a30*/  EXIT ;  /* 0x000000000000794d */ /* 0x000fea0003800000 */
.L_x_17:
        /* <DEDUP_REMOVED lines=12> */
.L_x_26:


//--------------------- .text._Z21convolution_1d_kernelPKfS0_Pfiii --------------------------
	.section	.text._Z21convolution_1d_kernelPKfS0_Pfiii,"ax",@progbits
	.align	128
        .global         _Z21convolution_1d_kernelPKfS0_Pfiii
        .type           _Z21convolution_1d_kernelPKfS0_Pfiii,@function
        .size           _Z21convolution_1d_kernelPKfS0_Pfiii,(.L_x_27 - _Z21convolution_1d_kernelPKfS0_Pfiii)
        .other          _Z21convolution_1d_kernelPKfS0_Pfiii,@"STO_CUDA_ENTRY STV_DEFAULT"
_Z21convolution_1d_kernelPKfS0_Pfiii:
.text._Z21convolution_1d_kernelPKfS0_Pfiii:
        /* <DEDUP_REMOVED lines=32> */
[----:B------:R-:W1:Y:S01]  /*0200*/  LDCU UR8, c[0x0][0x398] ;  /* 0x00007300ff0877ac */ /* 0x000e620008000800 */
[----:B------:R-:W-:-:S04]  /*0210*/  ULOP3.LUT UR4, UR9, 0x7ffffff8, URZ, 0xc0, !UPT ;  /* 0x7ffffff809047892 */ /* 0x000fc8000f8ec0ff */
[----:B------:R-:W2:Y:S01]  /*0220*/  LDC.64 R4, c[0x0][0x380] ;  /* 0x0000e000ff047b82 */ /* 0x000ea20000000a00 */
[----:B0-----:R-:W-:-:S03]  /*0230*/  ULEA UR6, UR6, UR5, 0x18 ;  /* 0x0000000506067291 */ /* 0x001fc6000f8ec0ff */
[----:B-1----:R-:W-:-:S09]  /*0240*/  UMOV UR5, URZ ;  /* 0x000000ff00057c82 */ /* 0x002fd20008000000 */
.L_x_20:
[----:B------:R-:W-:-:S04]  /*0250*/  IADD3 R13, PT, PT, R0, UR5, RZ ;  /* 0x00000005000d7c10 */ /* 0x000fc8000fffe0ff */
[C---:B------:R-:W-:Y:S01]  /*0260*/  ISETP.GE.AND P6, PT, R13.reuse, UR8, PT ;  /* 0x000000080d007c0c */ /* 0x040fe2000bfc6270 */
[----:B--2---:R-:W-:-:S12]  /*0270*/  IMAD.WIDE R6, R13, 0x4, R4 ;  /* 0x000000040d067825 */ /* 0x004fd800078e0204 */
[----:B------:R-:W2:Y:S01]  /*0280*/  @!P6 LDG.E R3, desc[UR10][R6.64] ;  /* 0x0000000a0603e981 */ /* 0x000ea2000c1e1900 */
[----:B------:R-:W-:Y:S01]  /*0290*/  ULEA UR12, UR5, UR6, 0x2 ;  /* 0x00000006050c7291 */ /* 0x000fe2000f8e10ff */
[C---:B------:R-:W-:Y:S01]  /*02a0*/  VIADD R9, R13.reuse, 0x1 ;  /* 0x000000010d097836 */ /* 0x040fe20000000000 */
[C---:B------:R-:W-:Y:S01]  /*02b0*/  IADD3 R10, PT, PT, R13.reuse, 0x2, RZ ;  /* 0x000000020d0a7810 */ /* 0x040fe20007ffe0ff */
[----:B------:R-:W-:-:S03]  /*02c0*/  VIADD R11, R13, 0x5 ;  /* 0x000000050d0b7836 */ /* 0x000fc60000000000 */
[----:B------:R-:W-:Y:S01]  /*02d0*/  ISETP.GE.AND P5, PT, R9, UR8, PT ;  /* 0x0000000809007c0c */ /* 0x000fe2000bfa6270 */
[C---:B------:R-:W-:Y:S01]  /*02e0*/  VIADD R9, R13.reuse, 0x3 ;  /* 0x000000030d097836 */ /* 0x040fe20000000000 */
[----:B------:R-:W-:Y:S01]  /*02f0*/  ISETP.GE.AND P4, PT, R10, UR8, PT ;  /* 0x000000080a007c0c */ /* 0x000fe2000bf86270 */
[----:B------:R-:W2:Y:S01]  /*0300*/  @!P6 LDS R8, [UR12] ;  /* 0x0000000cff08e984 */ /* 0x000ea20008000800 */
[----:B------:R-:W-:Y:S02]  /*0310*/  IADD3 R10, PT, PT, R13, 0x4, RZ ;  /* 0x000000040d0a7810 */ /* 0x000fe40007ffe0ff */
[----:B------:R-:W-:Y:S02]  /*0320*/  ISETP.GE.AND P3, PT, R9, UR8, PT ;  /* 0x0000000809007c0c */ /* 0x000fe4000bf66270 */
[----:B------:R-:W-:Y:S02]  /*0330*/  ISETP.GE.AND P2, PT, R10, UR8, PT ;  /* 0x000000080a007c0c */ /* 0x000fe4000bf46270 */
[----:B------:R-:W-:-:S03]  /*0340*/  IADD3 R10, PT, PT, R13, 0x6, RZ ;  /* 0x000000060d0a7810 */ /* 0x000fc60007ffe0ff */
[----:B------:R-:W3:Y:S01]  /*0350*/  @!P5 LDG.E R9, desc[UR10][R6.64+0x4] ;  /* 0x0000040a0609d981 */ /* 0x000ee2000c1e1900 */
[----:B------:R-:W-:Y:S02]  /*0360*/  ISETP.GE.AND P1, PT, R11, UR8, PT ;  /* 0x000000080b007c0c */ /* 0x000fe4000bf26270 */
[----:B------:R-:W-:Y:S01]  /*0370*/  ISETP.GE.AND P0, PT, R10, UR8, PT ;  /* 0x000000080a007c0c */ /* 0x000fe2000bf06270 */
[----:B------:R-:W4:Y:S01]  /*0380*/  @!P4 LDG.E R11, desc[UR10][R6.64+0x8] ;  /* 0x0000080a060bc981 */ /* 0x000f22000c1e1900 */
[----:B------:R-:W-:-:S03]  /*0390*/  VIADD R10, R13, 0x7 ;  /* 0x000000070d0a7836 */ /* 0x000fc60000000000 */
[----:B------:R-:W5:Y:S04]  /*03a0*/  @!P3 LDG.E R13, desc[UR10][R6.64+0xc] ;  /* 0x00000c0a060db981 */ /* 0x000f68000c1e1900 */
[----:B------:R-:W-:Y:S04]  /*03b0*/  @!P4 LDS R12, [UR12+0x8] ;  /* 0x0000080cff0cc984 */ /* 0x000fe80008000800 */
[----:B------:R-:W5:Y:S04]  /*03c0*/  @!P1 LDG.E R15, desc[UR10][R6.64+0x14] ;  /* 0x0000140a060f9981 */ /* 0x000f68000c1e1900 */
[----:B------:R-:W5:Y:S04]  /*03d0*/  @!P0 LDG.E R17, desc[UR10][R6.64+0x18] ;  /* 0x0000180a06118981 */ /* 0x000f68000c1e1900 */
[----:B------:R-:W-:Y:S04]  /*03e0*/  @!P3 LDS R14, [UR12+0xc] ;  /* 0x00000c0cff0eb984 */ /* 0x000fe80008000800 */
[----:B------:R-:W-:Y:S04]  /*03f0*/  @!P1 LDS R16, [UR12+0x14] ;  /* 0x0000140cff109984 */ /* 0x000fe80008000800 */
[----:B------:R-:W-:Y:S01]  /*0400*/  @!P0 LDS R18, [UR12+0x18] ;  /* 0x0000180cff128984 */ /* 0x000fe20008000800 */
[----:B--2---:R-:W-:Y:S01]  /*0410*/  @!P6 FFMA R2, R3, R8, R2 ;  /* 0x000000080302e223 */ /* 0x004fe20000000002 */
[----:B------:R-:W-:-:S02]  /*0420*/  ISETP.GE.AND P6, PT, R10, UR8, PT ;  /* 0x000000080a007c0c */ /* 0x000fc4000bfc6270 */
[----:B------:R-:W2:Y:S04]  /*0430*/  @!P2 LDG.E R3, desc[UR10][R6.64+0x10] ;  /* 0x0000100a0603a981 */ /* 0x000ea8000c1e1900 */
[----:B------:R-:W3:Y:S04]  /*0440*/  @!P5 LDS R10, [UR12+0x4] ;  /* 0x0000040cff0ad984 */ /* 0x000ee80008000800 */
[----:B------:R-:W2:Y:S04]  /*0450*/  @!P2 LDS R8, [UR12+0x10] ;  /* 0x0000100cff08a984 */ /* 0x000ea80008000800 */
[----:B------:R-:W2:Y:S04]  /*0460*/  @!P6 LDG.E R19, desc[UR10][R6.64+0x1c] ;  /* 0x00001c0a0613e981 */ /* 0x000ea8000c1e1900 */
[----:B------:R-:W0:Y:S01]  /*0470*/  @!P6 LDS R20, [UR12+0x1c] ;  /* 0x00001c0cff14e984 */ /* 0x000e220008000800 */
[----:B------:R-:W-:-:S04]  /*0480*/  UIADD3 UR5, UPT, UPT, UR5, 0x8, URZ ;  /* 0x0000000805057890 */ /* 0x000fc8000fffe0ff */
[----:B------:R-:W-:Y:S01]  /*0490*/  UISETP.NE.AND UP1, UPT, UR5, UR4, UPT ;  /* 0x000000040500728c */ /* 0x000fe2000bf25270 */
[----:B---3--:R-:W-:-:S04]  /*04a0*/  @!P5 FFMA R2, R9, R10, R2 ;  /* 0x0000000a0902d223 */ /* 0x008fc80000000002 */
[----:B----4-:R-:W-:-:S04]  /*04b0*/  @!P4 FFMA R2, R11, R12, R2 ;  /* 0x0000000c0b02c223 */ /* 0x010fc80000000002 */
[----:B-----5:R-:W-:-:S04]  /*04c0*/  @!P3 FFMA R2, R13, R14, R2 ;  /* 0x0000000e0d02b223 */ /* 0x020fc80000000002 */
[----:B--2---:R-:W-:-:S04]  /*04d0*/  @!P2 FFMA R2, R3, R8, R2 ;  /* 0x000000080302a223 */ /* 0x004fc80000000002 */
[----:B------:R-:W-:-:S04]  /*04e0*/  @!P1 FFMA R2, R15, R16, R2 ;  /* 0x000000100f029223 */ /* 0x000fc80000000002 */
[----:B------:R-:W-:-:S04]  /*04f0*/  @!P0 FFMA R2, R17, R18, R2 ;  /* 0x0000001211028223 */ /* 0x000fc80000000002 */
[----:B0-----:R-:W-:Y:S01]  /*0500*/  @!P6 FFMA R2, R19, R20, R2 ;  /* 0x000000141302e223 */ /* 0x001fe20000000002 */
[----:B------:R-:W-:Y:S06]  /*0510*/  BRA.U UP1, `(.L_x_20) ;  /* 0xfffffffd014c7547 */ /* 0x000fec000b83ffff */
.L_x_19:
[----:B------:R-:W-:Y:S05]  /*0520*/  BRA.U !UP0, `(.L_x_18) ;  /* 0x0000000508207547 */ /* 0x000fea000b800000 */
[----:B------:R-:W0:Y:S01]  /*0530*/  LDCU UR6, c[0x0][0x39c] ;  /* 0x00007380ff0677ac */ /* 0x000e220008000800 */
[----:B------:R-:W-:Y:S02]  /*0540*/  UISETP.GE.U32.AND UP0, UPT, UR7, 0x4, UPT ;  /* 0x000000040700788c */ /* 0x000fe4000bf06070 */
[----:B0-----:R-:W-:-:S04]  /*0550*/  ULOP3.LUT UR8, UR6, 0x3, URZ, 0xc0, !UPT ;  /* 0x0000000306087892 */ /* 0x001fc8000f8ec0ff */
        /* <DEDUP_REMOVED lines=18> */
[----:B------:R-:W-:-:S02]  /*0680*/  UMOV UR5, 0x400 ;  /* 0x0000040000057882 */ /* 0x000fc40000000000 */
[----:B0-----:R-:W-:-:S04]  /*0690*/  ULEA UR5, UR7, UR5, 0x18 ;  /* 0x0000000507057291 */ /* 0x001fc8000f8ec0ff */
[----:B------:R-:W-:Y:S02]  /*06a0*/  ULEA UR5, UR4, UR5, 0x2 ;  /* 0x0000000504057291 */ /* 0x000fe4000f8e10ff */
[----:B------:R-:W-:-:S07]  /*06b0*/  UIADD3 UR4, UPT, UPT, UR4, 0x4, URZ ;  /* 0x0000000404047890 */ /* 0x000fce000fffe0ff */
[----:B------:R-:W2:Y:S04]  /*06c0*/  @!P0 LDS R6, [UR5] ;  /* 0x00000005ff068984 */ /* 0x000ea80008000800 */
[----:B------:R-:W3:Y:S04]  /*06d0*/  @!P1 LDS R10, [UR5+0x4] ;  /* 0x00000405ff0a9984 */ /* 0x000ee80008000800 */
[----:B------:R-:W4:Y:S04]  /*06e0*/  @!P2 LDS R8, [UR5+0x8] ;  /* 0x00000805ff08a984 */ /* 0x000f280008000800 */
[----:B------:R-:W5:Y:S01]  /*06f0*/  @!P3 LDS R12, [UR5+0xc] ;  /* 0x00000c05ff0cb984 */ /* 0x000f620008000800 */
[----:B--2---:R-:W-:-:S04]  /*0700*/  @!P0 FFMA R2, R3, R6, R2 ;  /* 0x0000000603028223 */ /* 0x004fc80000000002 */
[----:B---3--:R-:W-:-:S04]  /*0710*/  @!P1 FFMA R2, R7, R10, R2 ;  /* 0x0000000a07029223 */ /* 0x008fc80000000002 */
[----:B----4-:R-:W-:-:S04]  /*0720*/  @!P2 FFMA R2, R9, R8, R2 ;  /* 0x000000080902a223 */ /* 0x010fc80000000002 */
[----:B-----5:R-:W-:-:S07]  /*0730*/  @!P3 FFMA R2, R11, R12, R2 ;  /* 0x0000000c0b02b223 */ /* 0x020fce0000000002 */
.L_x_21:
        /* <DEDUP_REMOVED lines=15> */
[----:B------:R-:W-:Y:S02]  /*0830*/  UMOV UR5, 0x400 ;  /* 0x0000040000057882 */ /* 0x000fe40000000000 */
[----:B0-----:R-:W-:-:S04]  /*0840*/  ULEA UR5, UR6, UR5, 0x18 ;  /* 0x0000000506057291 */ /* 0x001fc8000f8ec0ff */
[----:B------:R-:W-:Y:S02]  /*0850*/  ULEA UR5, UR4, UR5, 0x2 ;  /* 0x0000000504057291 */ /* 0x000fe4000f8e10ff */
[----:B------:R-:W-:-:S07]  /*0860*/  UIADD3 UR4, UPT, UPT, UR4, 0x2, URZ ;  /* 0x0000000204047890 */ /* 0x000fce000fffe0ff */
[----:B------:R-:W2:Y:S04]  /*0870*/  @!P0 LDS R6, [UR5] ;  /* 0x00000005ff068984 */ /* 0x000ea80008000800 */
[----:B------:R-:W3:Y:S01]  /*0880*/  @!P1 LDS R8, [UR5+0x4] ;  /* 0x00000405ff089984 */ /* 0x000ee20008000800 */
[----:B--2---:R-:W-:-:S04]  /*0890*/  @!P0 FFMA R2, R3, R6, R2 ;  /* 0x0000000603028223 */ /* 0x004fc80000000002 */
[----:B---3--:R-:W-:-:S07]  /*08a0*/  @!P1 FFMA R2, R7, R8, R2 ;  /* 0x0000000807029223 */ /* 0x008fce0000000002 */
.L_x_22:
        /* <DEDUP_REMOVED lines=10> */
[----:B------:R-:W-:Y:S02]  /*0950*/  UMOV UR5, 0x400 ;  /* 0x0000040000057882 */ /* 0x000fe40000000000 */
[----:B0-----:R-:W-:-:S04]  /*0960*/  ULEA UR5, UR6, UR5, 0x18 ;  /* 0x0000000506057291 */ /* 0x001fc8000f8ec0ff */
[----:B------:R-:W-:-:S09]  /*0970*/  ULEA UR5, UR4, UR5, 0x2 ;  /* 0x0000000504057291 */ /* 0x000fd2000f8e10ff */
[----:B------:R-:W2:Y:S02]  /*0980*/  LDS R3, [UR5] ;  /* 0x00000005ff037984 */ /* 0x000ea40008000800 */
[----:B--2---:R-:W-:-:S07]  /*0990*/  FFMA R2, R5, R3, R2 ;  /* 0x0000000305027223 */ /* 0x004fce0000000002 */
.L_x_23:
[----:B------:R-:W-:Y:S05]  /*09a0*/  BSYNC.RECONVERGENT B0 ;  /* 0x0000000000007941 */ /* 0x000fea0003800200 */
.L_x_18:
[----:B------:R-:W0:Y:S02]  /*09b0*/  LDC.64 R4, c[0x0][0x390] ;  /* 0x0000e400ff047b82 */ /* 0x000e240000000a00 */
[----:B0-----:R-:W-:-:S05]  /*09c0*/  IMAD.WIDE R4, R0, 0x4, R4 ;  /* 0x0000000400047825 */ /* 0x001fca00078e0204 */
[----:B------:R-:W-:Y:S01]  /*09d0*/  STG.E desc[UR10][R4.64], R2 ;  /* 0x0000000204007986 */ /* 0x000fe2000c10190a */
[----:B------:R-:W-:Y:S05]  /*09e0*/  EXIT ;  /* 0x000000000000794d */ /* 0x000fea0003800000 */
.L_x_24:
        /* <DEDUP_REMOVED lines=9> */
.L_x_27:


//--------------------- .nv.shared._Z27cross_correlation_1d_kernelPKfS0_Pfiii --------------------------
	.section	.nv.shared._Z27cross_correlation_1d_kernelPKfS0_Pfiii,"aw",@nobits
	.sectionflags	@""
	.align	16
	.zero		1024


//--------------------- .nv.shared.reserved.0     --------------------------
	.section	.nv.shared.reserved.0,"aw",@nobits
	.weak		__nv_reservedSMEM_offset_0_alias
	.size		__nv_reservedSMEM_offset_0_alias, 0, 64
	.other		__nv_reservedSMEM_offset_0_alias,@"STO_CUDA_RESERVED_SHARED STV_DEFAULT"
__nv_reservedSMEM_offset_0_alias:
	.zero		0
	.zero		64


//--------------------- .nv.shared._Z27convolution_1d_tiled_kernelPKfS0_Pfiii --------------------------
	.section	.nv.shared._Z27convolution_1d_tiled_kernelPKfS0_Pfiii,"aw",@nobits
	.sectionflags	@""
	.align	16
	.zero		1024


//--------------------- .nv.shared._Z21convolution_1d_kernelPKfS0_Pfiii --------------------------
	.section	.nv.shared._Z21convolution_1d_kernelPKfS0_Pfiii,"aw",@nobits
	.sectionflags	@""
	.align	16
	.zero		1024


//--------------------- .nv.constant0._Z27cross_correlation_1d_kernelPKfS0_Pfiii --------------------------
	.section	.nv.constant0._Z27cross_correlation_1d_kernelPKfS0_Pfiii,"a",@progbits
	.sectionflags	@""
	.align	4
.nv.constant0._Z27cross_correlation_1d_kernelPKfS0_Pfiii:
	.zero		932


//--------------------- .nv.constant0._Z27convolution_1d_tiled_kernelPKfS0_Pfiii --------------------------
	.section	.nv.constant0._Z27convolution_1d_tiled_kernelPKfS0_Pfiii,"a",@progbits
	.sectionflags	@""
	.align	4
.nv.constant0._Z27convolution_1d_tiled_kernelPKfS0_Pfiii:
	.zero		932


//--------------------- .nv.constant0._Z21convolution_1d_kernelPKfS0_Pfiii --------------------------
	.section	.nv.constant0._Z21convolution_1d_kernelPKfS0_Pfiii,"a",@progbits
	.sectionflags	@""
	.align	4
.nv.constant0._Z21convolution_1d_kernelPKfS0_Pfiii:
	.zero		932


//--------------------- SYMBOLS --------------------------

	.type		.nv.reservedSmem.offset0,@object
	.size		.nv.reservedSmem.offset0,0x4
	.type		.nv.reservedSmem.cap,@object
	.size		.nv.reservedSmem.cap,0x4
